	.target	sm_90a

	.elftype	@"ET_EXEC"


//--------------------- .note.nv.tkinfo           --------------------------
	.section	.note.nv.tkinfo,"",@"SHT_NOTE"
	.sectionflags	@"SHF_NOTE_NV_TKINFO"
	.tkinfo
        /*0018*/ 	.word	0x00000002
        /*0030*/ 	.string	""
        /*0030*/ 	.string	"ptxas"
        /*0030*/ 	.string	"Cuda compilation tools, release 13.0, V13.0.88"
        /*0030*/ 	.string	"Build cuda_13.0.r13.0/compiler.36424714_0"
        /*0030*/ 	.string	"-arch sm_90a -m 64 "



//--------------------- .note.nv.cuinfo           --------------------------
	.section	.note.nv.cuinfo,"",@"SHT_NOTE"
	.sectionflags	@"SHF_NOTE_NV_CUINFO"
        /*0018*/ 	.short	0x0002
        /*001a*/ 	.short	0x005a
        /*001c*/ 	.short	0x0082
	.zero		2


//--------------------- .nv.info                  --------------------------
	.section	.nv.info,"",@"SHT_CUDA_INFO"
	.align	4


	//----- nvinfo : EIATTR_REGCOUNT
	.align		4
        /*0000*/ 	.byte	0x04, 0x2f
        /*0002*/ 	.short	(.L_15 - .L_14)
	.align		4
.L_14:
        /*0004*/ 	.word	index@(_ZN7cutlass13device_kernelINS_4gemm6kernel13GemmUniversalIN4cute5tupleIJiiiiEEENS1_10collective13CollectiveMmaINS1_34MainloopSm90TmaGmmaWarpSpecializedILi3ENS5_IJNS4_1CILi1EEESB_SB_EEENS1_35KernelTmaWarpSpecializedCooperativeEEENS5_IJNSA_ILi128EEENSA_ILi64EEENSA_ILi32EEEEEEfNS5_IJlSB_lEEEfSJ_NS4_8TiledMMAINS4_8MMA_AtomIJNS4_4SM904GMMA29MMA_64x64x8_F32TF32TF32_SS_TNILNSN_7ScaleInE1ELSP_1EEEEEENS4_6LayoutINS5_IJNSA_ILi2EEESB_SB_EEENS5_IJSB_NSA_ILi0EEESV_EEEEENS5_IJNS4_10UnderscoreESY_SY_EEEEENS4_13SM90_TMA_LOADENS4_14ComposedLayoutINS4_7SwizzleILi3ELi4ELi3EEENS4_18smem_ptr_flag_bitsILi32EEENSS_INS5_IJNSA_ILi8EEESH_EEENS5_IJSH_SB_EEEEEEEvNS4_8identityES11_S1B_vS1C_EENS_8epilogue10collective6detail29Sm90TmaWarpSpecializedAdapterINS1F_15DefaultEpilogueIfSJ_SJ_NS1E_6thread17LinearCombinationIfLi1EffLNS1J_9ScaleType4KindE0ELNS_15FloatRoundStyleE2EfEENS1_15EpilogueDefaultEEEEEvvEEEEvNT_6ParamsE)
        /*0008*/ 	.word	0x000000a8


	//----- nvinfo : EIATTR_FRAME_SIZE
	.align		4
.L_15:
        /*000c*/ 	.byte	0x04, 0x11
        /*000e*/ 	.short	(.L_17 - .L_16)
	.align		4
.L_16:
        /*0010*/ 	.word	index@(_ZN7cutlass13device_kernelINS_4gemm6kernel13GemmUniversalIN4cute5tupleIJiiiiEEENS1_10collective13CollectiveMmaINS1_34MainloopSm90TmaGmmaWarpSpecializedILi3ENS5_IJNS4_1CILi1EEESB_SB_EEENS1_35KernelTmaWarpSpecializedCooperativeEEENS5_IJNSA_ILi128EEENSA_ILi64EEENSA_ILi32EEEEEEfNS5_IJlSB_lEEEfSJ_NS4_8TiledMMAINS4_8MMA_AtomIJNS4_4SM904GMMA29MMA_64x64x8_F32TF32TF32_SS_TNILNSN_7ScaleInE1ELSP_1EEEEEENS4_6LayoutINS5_IJNSA_ILi2EEESB_SB_EEENS5_IJSB_NSA_ILi0EEESV_EEEEENS5_IJNS4_10UnderscoreESY_SY_EEEEENS4_13SM90_TMA_LOADENS4_14ComposedLayoutINS4_7SwizzleILi3ELi4ELi3EEENS4_18smem_ptr_flag_bitsILi32EEENSS_INS5_IJNSA_ILi8EEESH_EEENS5_IJSH_SB_EEEEEEEvNS4_8identityES11_S1B_vS1C_EENS_8epilogue10collective6detail29Sm90TmaWarpSpecializedAdapterINS1F_15DefaultEpilogueIfSJ_SJ_NS1E_6thread17LinearCombinationIfLi1EffLNS1J_9ScaleType4KindE0ELNS_15FloatRoundStyleE2EfEENS1_15EpilogueDefaultEEEEEvvEEEEvNT_6ParamsE)
        /*0014*/ 	.word	0x00000000


	//----- nvinfo : EIATTR_MIN_STACK_SIZE
	.align		4
.L_17:
        /*0018*/ 	.byte	0x04, 0x12
        /*001a*/ 	.short	(.L_19 - .L_18)
	.align		4
.L_18:
        /*001c*/ 	.word	index@(_ZN7cutlass13device_kernelINS_4gemm6kernel13GemmUniversalIN4cute5tupleIJiiiiEEENS1_10collective13CollectiveMmaINS1_34MainloopSm90TmaGmmaWarpSpecializedILi3ENS5_IJNS4_1CILi1EEESB_SB_EEENS1_35KernelTmaWarpSpecializedCooperativeEEENS5_IJNSA_ILi128EEENSA_ILi64EEENSA_ILi32EEEEEEfNS5_IJlSB_lEEEfSJ_NS4_8TiledMMAINS4_8MMA_AtomIJNS4_4SM904GMMA29MMA_64x64x8_F32TF32TF32_SS_TNILNSN_7ScaleInE1ELSP_1EEEEEENS4_6LayoutINS5_IJNSA_ILi2EEESB_SB_EEENS5_IJSB_NSA_ILi0EEESV_EEEEENS5_IJNS4_10UnderscoreESY_SY_EEEEENS4_13SM90_TMA_LOADENS4_14ComposedLayoutINS4_7SwizzleILi3ELi4ELi3EEENS4_18smem_ptr_flag_bitsILi32EEENSS_INS5_IJNSA_ILi8EEESH_EEENS5_IJSH_SB_EEEEEEEvNS4_8identityES11_S1B_vS1C_EENS_8epilogue10collective6detail29Sm90TmaWarpSpecializedAdapterINS1F_15DefaultEpilogueIfSJ_SJ_NS1E_6thread17LinearCombinationIfLi1EffLNS1J_9ScaleType4KindE0ELNS_15FloatRoundStyleE2EfEENS1_15EpilogueDefaultEEEEEvvEEEEvNT_6ParamsE)
        /*0020*/ 	.word	0x00000000
.L_19:


//--------------------- .nv.compat                --------------------------
	.section	.nv.compat,"",@"SHT_CUDA_COMPAT_INFO"
	.align	4
        /*0000*/ 	.byte	0x02, 0x09, 0x01, 0x00, 0x02, 0x02, 0x04, 0x00, 0x02, 0x05, 0x05, 0x00, 0x03, 0x07, 0x01, 0x01
        /*0010*/ 	.byte	0x02, 0x03, 0x01, 0x00, 0x02, 0x06, 0x01, 0x00, 0x04, 0x0b, 0x08, 0x00, 0x00, 0x00, 0x00, 0x00
        /*0020*/ 	.byte	0x00, 0x00, 0x00, 0x00


//--------------------- .nv.info._ZN7cutlass13device_kernelINS_4gemm6kernel13GemmUniversalIN4cute5tupleIJiiiiEEENS1_10collective13CollectiveMmaINS1_34MainloopSm90TmaGmmaWarpSpecializedILi3ENS5_IJNS4_1CILi1EEESB_SB_EEENS1_35KernelTmaWarpSpecializedCooperativeEEENS5_IJNSA_ILi128EEENSA_ILi64EEENSA_ILi32EEEEEEfNS5_IJlSB_lEEEfSJ_NS4_8TiledMMAINS4_8MMA_AtomIJNS4_4SM904GMMA29MMA_64x64x8_F32TF32TF32_SS_TNILNSN_7ScaleInE1ELSP_1EEEEEENS4_6LayoutINS5_IJNSA_ILi2EEESB_SB_EEENS5_IJSB_NSA_ILi0EEESV_EEEEENS5_IJNS4_10UnderscoreESY_SY_EEEEENS4_13SM90_TMA_LOADENS4_14ComposedLayoutINS4_7SwizzleILi3ELi4ELi3EEENS4_18smem_ptr_flag_bitsILi32EEENSS_INS5_IJNSA_ILi8EEESH_EEENS5_IJSH_SB_EEEEEEEvNS4_8identityES11_S1B_vS1C_EENS_8epilogue10collective6detail29Sm90TmaWarpSpecializedAdapterINS1F_15DefaultEpilogueIfSJ_SJ_NS1E_6thread17LinearCombinationIfLi1EffLNS1J_9ScaleType4KindE0ELNS_15FloatRoundStyleE2EfEENS1_15EpilogueDefaultEEEEEvvEEEEvNT_6ParamsE --------------------------
	.section	.nv.info._ZN7cutlass13device_kernelINS_4gemm6kernel13GemmUniversalIN4cute5tupleIJiiiiEEENS1_10collective13CollectiveMmaINS1_34MainloopSm90TmaGmmaWarpSpecializedILi3ENS5_IJNS4_1CILi1EEESB_SB_EEENS1_35KernelTmaWarpSpecializedCooperativeEEENS5_IJNSA_ILi128EEENSA_ILi64EEENSA_ILi32EEEEEEfNS5_IJlSB_lEEEfSJ_NS4_8TiledMMAINS4_8MMA_AtomIJNS4_4SM904GMMA29MMA_64x64x8_F32TF32TF32_SS_TNILNSN_7ScaleInE1ELSP_1EEEEEENS4_6LayoutINS5_IJNSA_ILi2EEESB_SB_EEENS5_IJSB_NSA_ILi0EEESV_EEEEENS5_IJNS4_10UnderscoreESY_SY_EEEEENS4_13SM90_TMA_LOADENS4_14ComposedLayoutINS4_7SwizzleILi3ELi4ELi3EEENS4_18smem_ptr_flag_bitsILi32EEENSS_INS5_IJNSA_ILi8EEESH_EEENS5_IJSH_SB_EEEEEEEvNS4_8identityES11_S1B_vS1C_EENS_8epilogue10collective6detail29Sm90TmaWarpSpecializedAdapterINS1F_15DefaultEpilogueIfSJ_SJ_NS1E_6thread17LinearCombinationIfLi1EffLNS1J_9ScaleType4KindE0ELNS_15FloatRoundStyleE2EfEENS1_15EpilogueDefaultEEEEEvvEEEEvNT_6ParamsE,"",@"SHT_CUDA_INFO"
	.sectionflags	@""
	.align	4


	//----- nvinfo : EIATTR_CUDA_API_VERSION
	.align		4
        /*0000*/ 	.byte	0x04, 0x37
        /*0002*/ 	.short	(.L_21 - .L_20)
.L_20:
        /*0004*/ 	.word	0x00000082


	//----- nvinfo : EIATTR_KPARAM_INFO
	.align		4
.L_21:
        /*0008*/ 	.byte	0x04, 0x17
        /*000a*/ 	.short	(.L_23 - .L_22)
.L_22:
        /*000c*/ 	.word	0x00000000
        /*0010*/ 	.short	0x0000
        /*0012*/ 	.short	0x0070
        /*0014*/ 	.byte	0x00, 0xf0, 0x01, 0x10


	//----- nvinfo : EIATTR_SPARSE_MMA_MASK
	.align		4
.L_23:
        /*0018*/ 	.byte	0x03, 0x50
        /*001a*/ 	.short	0x0000


	//----- nvinfo : EIATTR_MAXREG_COUNT
	.align		4
        /*001c*/ 	.byte	0x03, 0x1b
        /*001e*/ 	.short	0x00a8


	//----- nvinfo : EIATTR_NUM_BARRIERS
	.align		4
        /*0020*/ 	.byte	0x02, 0x4c
        /*0022*/ 	.byte	0x01
	.zero		1


	//----- nvinfo : EIATTR_EXTERNS
	.align		4
        /*0024*/ 	.byte	0x04, 0x0f
        /*0026*/ 	.short	(.L_25 - .L_24)


	//   ....[0]....
	.align		4
.L_24:
        /*0028*/ 	.word	index@(__assertfail)


	//----- nvinfo : EIATTR_MERCURY_ISA_VERSION
	.align		4
.L_25:
        /*002c*/ 	.byte	0x03, 0x5f
        /*002e*/ 	.short	0x0101


	//----- nvinfo : EIATTR_INT_WARP_WIDE_INSTR_OFFSETS
	.align		4
        /*0030*/ 	.byte	0x04, 0x31
        /*0032*/ 	.short	(.L_27 - .L_26)


	//   ....[0]....
.L_26:
        /*0034*/ 	.word	0x00000390


	//   ....[1]....
        /*0038*/ 	.word	0x000003c0


	//   ....[2]....
        /*003c*/ 	.word	0x000004a0


	//----- nvinfo : EIATTR_COOP_GROUP_MASK_REGIDS
	.align		4
.L_27:
        /*0040*/ 	.byte	0x04, 0x29
        /*0042*/ 	.short	(.L_29 - .L_28)


	//   ....[0]....
.L_28:
        /*0044*/ 	.word	0xffffffff


	//   ....[1]....
        /*0048*/ 	.word	0xffffffff


	//   ....[2]....
        /*004c*/ 	.word	0xffffffff


	//   ....[3]....
        /*0050*/ 	.word	0xffffffff


	//   ....[4]....
        /*0054*/ 	.word	0xffffffff


	//----- nvinfo : EIATTR_COOP_GROUP_INSTR_OFFSETS
	.align		4
.L_29:
        /*0058*/ 	.byte	0x04, 0x28
        /*005a*/ 	.short	(.L_31 - .L_30)


	//   ....[0]....
.L_30:
        /*005c*/ 	.word	0x00000060


	//   ....[1]....
        /*0060*/ 	.word	0x00000070


	//   ....[2]....
        /*0064*/ 	.word	0x00000130


	//   ....[3]....
        /*0068*/ 	.word	0x000002a0


	//   ....[4]....
        /*006c*/ 	.word	0x00000f50


	//----- nvinfo : EIATTR_REG_RECONFIG
	.align		4
.L_31:
        /*0070*/ 	.byte	0x01, 0x54
	.zero		2


	//----- nvinfo : EIATTR_SYSCALL_OFFSETS
	.align		4
        /*0074*/ 	.byte	0x04, 0x46
        /*0076*/ 	.short	(.L_33 - .L_32)


	//   ....[0]....
.L_32:
        /*0078*/ 	.word	0x00001110


	//----- nvinfo : EIATTR_MBARRIER_INSTR_OFFSETS
	.align		4
.L_33:
        /*007c*/ 	.byte	0x04, 0x39
        /*007e*/ 	.short	(.L_35 - .L_34)


	//   ....[0]....
.L_34:
        /*0080*/ 	.word	0x00000230
        /*0084*/ 	.word	0x000000ff
        /*0088*/ 	.word	0x00000000
        /*008c*/ 	.short	0x0100
        /*008e*/ 	.byte	0x08
	.zero		1


	//   ....[1]....
        /*0090*/ 	.word	0x00000240
        /*0094*/ 	.word	0x000000ff
        /*0098*/ 	.word	0x00000018
        /*009c*/ 	.short	0x0100
        /*009e*/ 	.byte	0x08
	.zero		1


	//   ....[2]....
        /*00a0*/ 	.word	0x00000250
        /*00a4*/ 	.word	0x000000ff
        /*00a8*/ 	.word	0x00000008
        /*00ac*/ 	.short	0x0100
        /*00ae*/ 	.byte	0x08
	.zero		1


	//   ....[3]....
        /*00b0*/ 	.word	0x00000260
        /*00b4*/ 	.word	0x000000ff
        /*00b8*/ 	.word	0x00000020
        /*00bc*/ 	.short	0x0100
        /*00be*/ 	.byte	0x08
	.zero		1


	//   ....[4]....
        /*00c0*/ 	.word	0x00000270
        /*00c4*/ 	.word	0x000000ff
        /*00c8*/ 	.word	0x00000010
        /*00cc*/ 	.short	0x0100
        /*00ce*/ 	.byte	0x08
	.zero		1


	//   ....[5]....
        /*00d0*/ 	.word	0x00000280
        /*00d4*/ 	.word	0x000000ff
        /*00d8*/ 	.word	0x00000028
        /*00dc*/ 	.short	0x0100
        /*00de*/ 	.byte	0x08
	.zero		1


	//   ....[6]....
        /*00e0*/ 	.word	0x00000510
        /*00e4*/ 	.word	0x000000ff
        /*00e8*/ 	.word	0x00000040
        /*00ec*/ 	.short	0x0100
        /*00ee*/ 	.byte	0x06
	.zero		1


	//   ....[7]....
        /*00f0*/ 	.word	0x00000570
        /*00f4*/ 	.word	0x000000ff
        /*00f8*/ 	.word	0x00000048
        /*00fc*/ 	.short	0x0100
        /*00fe*/ 	.byte	0x06
	.zero		1


	//   ....[8]....
        /*0100*/ 	.word	0x00001190
        /*0104*/ 	.word	0x00000003
        /*0108*/ 	.word	0x00000000
        /*010c*/ 	.short	0x010a
        /*010e*/ 	.byte	0x3f
	.zero		1


	//   ....[9]....
        /*0110*/ 	.word	0x000011d0
        /*0114*/ 	.word	0x00000003
        /*0118*/ 	.word	0x00000000
        /*011c*/ 	.short	0x010a
        /*011e*/ 	.byte	0x3f
	.zero		1


	//   ....[10]....
        /*0120*/ 	.word	0x00001570
        /*0124*/ 	.word	0x000000ff
        /*0128*/ 	.word	0x00000000
        /*012c*/ 	.short	0x010a
        /*012e*/ 	.byte	0x08
	.zero		1


	//   ....[11]....
        /*0130*/ 	.word	0x000015b0
        /*0134*/ 	.word	0x000000ff
        /*0138*/ 	.word	0x00000000
        /*013c*/ 	.short	0x010a
        /*013e*/ 	.byte	0x08
	.zero		1


	//   ....[12]....
        /*0140*/ 	.word	0x00001810
        /*0144*/ 	.word	0x000000ff
        /*0148*/ 	.word	0x00000000
        /*014c*/ 	.short	0x0101
        /*014e*/ 	.byte	0x08
	.zero		1


	//   ....[13]....
        /*0150*/ 	.word	0x00001a10
        /*0154*/ 	.word	0x000000ff
        /*0158*/ 	.word	0x00000000
        /*015c*/ 	.short	0x0101
        /*015e*/ 	.byte	0x06
	.zero		1


	//   ....[14]....
        /*0160*/ 	.word	0x00004940
        /*0164*/ 	.word	0x0000000e
        /*0168*/ 	.word	0x00000018
        /*016c*/ 	.short	0x010a
        /*016e*/ 	.byte	0x3f
	.zero		1


	//   ....[15]....
        /*0170*/ 	.word	0x00004cc0
        /*0174*/ 	.word	0x00000006
        /*0178*/ 	.word	0x00000048
        /*017c*/ 	.short	0x0101
        /*017e*/ 	.byte	0x3f
	.zero		1


	//   ....[16]....
        /*0180*/ 	.word	0x000053f0
        /*0184*/ 	.word	0x00000007
        /*0188*/ 	.word	0x00000000
        /*018c*/ 	.short	0x010a
        /*018e*/ 	.byte	0x3f
	.zero		1


	//   ....[17]....
        /*0190*/ 	.word	0x00005470
        /*0194*/ 	.word	0x00000009
        /*0198*/ 	.word	0x00000000
        /*019c*/ 	.short	0x010a
        /*019e*/ 	.byte	0x3f
	.zero		1


	//   ....[18]....
        /*01a0*/ 	.word	0x00005500
        /*01a4*/ 	.word	0x00000003
        /*01a8*/ 	.word	0x00000000
        /*01ac*/ 	.short	0x010a
        /*01ae*/ 	.byte	0x3f
	.zero		1


	//   ....[19]....
        /*01b0*/ 	.word	0x00005560
        /*01b4*/ 	.word	0x00000003
        /*01b8*/ 	.word	0x00000000
        /*01bc*/ 	.short	0x010a
        /*01be*/ 	.byte	0x3f
	.zero		1


	//   ....[20]....
        /*01c0*/ 	.word	0x000055c0
        /*01c4*/ 	.word	0x00000004
        /*01c8*/ 	.word	0x00000000
        /*01cc*/ 	.short	0x010a
        /*01ce*/ 	.byte	0x3f
	.zero		1


	//   ....[21]....
        /*01d0*/ 	.word	0x00005690
        /*01d4*/ 	.word	0x0000000e
        /*01d8*/ 	.word	0x00000018
        /*01dc*/ 	.short	0x010a
        /*01de*/ 	.byte	0x3f
	.zero		1


	//   ....[22]....
        /*01e0*/ 	.word	0x00005760
        /*01e4*/ 	.word	0x00000007
        /*01e8*/ 	.word	0x00000000
        /*01ec*/ 	.short	0x010a
        /*01ee*/ 	.byte	0x3f
	.zero		1


	//   ....[23]....
        /*01f0*/ 	.word	0x000057b0
        /*01f4*/ 	.word	0x00000009
        /*01f8*/ 	.word	0x00000000
        /*01fc*/ 	.short	0x010a
        /*01fe*/ 	.byte	0x3f
	.zero		1


	//----- nvinfo : EIATTR_NUM_MBARRIERS
	.align		4
.L_35:
        /*0200*/ 	.byte	0x03, 0x38
        /*0202*/ 	.short	0x0008


	//----- nvinfo : EIATTR_EXIT_INSTR_OFFSETS
	.align		4
        /*0204*/ 	.byte	0x04, 0x1c
        /*0206*/ 	.short	(.L_37 - .L_36)


	//   ....[0]....
.L_36:
        /*0208*/ 	.word	0x000005c0


	//   ....[1]....
        /*020c*/ 	.word	0x00000e80


	//   ....[2]....
        /*0210*/ 	.word	0x00003fb0


	//   ....[3]....
        /*0214*/ 	.word	0x000045e0


	//   ....[4]....
        /*0218*/ 	.word	0x00005550


	//----- nvinfo : EIATTR_MAX_THREADS
	.align		4
.L_37:
        /*021c*/ 	.byte	0x04, 0x05
        /*021e*/ 	.short	(.L_39 - .L_38)
.L_38:
        /*0220*/ 	.word	0x00000180
        /*0224*/ 	.word	0x00000001
        /*0228*/ 	.word	0x00000001


	//----- nvinfo : EIATTR_CRS_STACK_SIZE
	.align		4
.L_39:
        /*022c*/ 	.byte	0x04, 0x1e
        /*022e*/ 	.short	(.L_41 - .L_40)
.L_40:
        /*0230*/ 	.word	0x00000000


	//----- nvinfo : EIATTR_CBANK_PARAM_SIZE
	.align		4
.L_41:
        /*0234*/ 	.byte	0x03, 0x19
        /*0236*/ 	.short	0x0470


	//----- nvinfo : EIATTR_PARAM_CBANK
	.align		4
        /*0238*/ 	.byte	0x04, 0x0a
        /*023a*/ 	.short	(.L_43 - .L_42)
	.align		4
.L_42:
        /*023c*/ 	.word	index@(.nv.constant0._ZN7cutlass13device_kernelINS_4gemm6kernel13GemmUniversalIN4cute5tupleIJiiiiEEENS1_10collective13CollectiveMmaINS1_34MainloopSm90TmaGmmaWarpSpecializedILi3ENS5_IJNS4_1CILi1EEESB_SB_EEENS1_35KernelTmaWarpSpecializedCooperativeEEENS5_IJNSA_ILi128EEENSA_ILi64EEENSA_ILi32EEEEEEfNS5_IJlSB_lEEEfSJ_NS4_8TiledMMAINS4_8MMA_AtomIJNS4_4SM904GMMA29MMA_64x64x8_F32TF32TF32_SS_TNILNSN_7ScaleInE1ELSP_1EEEEEENS4_6LayoutINS5_IJNSA_ILi2EEESB_SB_EEENS5_IJSB_NSA_ILi0EEESV_EEEEENS5_IJNS4_10UnderscoreESY_SY_EEEEENS4_13SM90_TMA_LOADENS4_14ComposedLayoutINS4_7SwizzleILi3ELi4ELi3EEENS4_18smem_ptr_flag_bitsILi32EEENSS_INS5_IJNSA_ILi8EEESH_EEENS5_IJSH_SB_EEEEEEEvNS4_8identityES11_S1B_vS1C_EENS_8epilogue10collective6detail29Sm90TmaWarpSpecializedAdapterINS1F_15DefaultEpilogueIfSJ_SJ_NS1E_6thread17LinearCombinationIfLi1EffLNS1J_9ScaleType4KindE0ELNS_15FloatRoundStyleE2EfEENS1_15EpilogueDefaultEEEEEvvEEEEvNT_6ParamsE)
        /*0240*/ 	.short	0x0210
        /*0242*/ 	.short	0x0470


	//----- nvinfo : EIATTR_SW_WAR
	.align		4
.L_43:
        /*0244*/ 	.byte	0x04, 0x36
        /*0246*/ 	.short	(.L_45 - .L_44)
.L_44:
        /*0248*/ 	.word	0x00000008
.L_45:


//--------------------- .nv.callgraph             --------------------------
	.section	.nv.callgraph,"",@"SHT_CUDA_CALLGRAPH"
	.align	4
	.sectionentsize	8
	.align		4
        /*0000*/ 	.word	0x00000000
	.align		4
        /*0004*/ 	.word	0xffffffff
	.align		4
        /*0008*/ 	.word	index@(_ZN7cutlass13device_kernelINS_4gemm6kernel13GemmUniversalIN4cute5tupleIJiiiiEEENS1_10collective13CollectiveMmaINS1_34MainloopSm90TmaGmmaWarpSpecializedILi3ENS5_IJNS4_1CILi1EEESB_SB_EEENS1_35KernelTmaWarpSpecializedCooperativeEEENS5_IJNSA_ILi128EEENSA_ILi64EEENSA_ILi32EEEEEEfNS5_IJlSB_lEEEfSJ_NS4_8TiledMMAINS4_8MMA_AtomIJNS4_4SM904GMMA29MMA_64x64x8_F32TF32TF32_SS_TNILNSN_7ScaleInE1ELSP_1EEEEEENS4_6LayoutINS5_IJNSA_ILi2EEESB_SB_EEENS5_IJSB_NSA_ILi0EEESV_EEEEENS5_IJNS4_10UnderscoreESY_SY_EEEEENS4_13SM90_TMA_LOADENS4_14ComposedLayoutINS4_7SwizzleILi3ELi4ELi3EEENS4_18smem_ptr_flag_bitsILi32EEENSS_INS5_IJNSA_ILi8EEESH_EEENS5_IJSH_SB_EEEEEEEvNS4_8identityES11_S1B_vS1C_EENS_8epilogue10collective6detail29Sm90TmaWarpSpecializedAdapterINS1F_15DefaultEpilogueIfSJ_SJ_NS1E_6thread17LinearCombinationIfLi1EffLNS1J_9ScaleType4KindE0ELNS_15FloatRoundStyleE2EfEENS1_15EpilogueDefaultEEEEEvvEEEEvNT_6ParamsE)
	.align		4
        /*000c*/ 	.word	index@(__assertfail)
	.align		4
        /*0010*/ 	.word	0x00000000
	.align		4
        /*0014*/ 	.word	0xfffffffe
	.align		4
        /*0018*/ 	.word	0x00000000
	.align		4
        /*001c*/ 	.word	0xfffffffd
	.align		4
        /*0020*/ 	.word	0x00000000
	.align		4
        /*0024*/ 	.word	0xfffffffc


//--------------------- .nv.constant4             --------------------------
	.section	.nv.constant4,"a",@progbits
	.align	8
	.align		8
.nv.constant4:
        /*0000*/ 	.dword	__assertfail
	.align		8
        /*0008*/ 	.dword	__unnamed_1
	.align		8
        /*0010*/ 	.dword	_ZN40_INTERNAL_6ea2b50a_4_k_cu_608c5849_227164cuda3std3__45__cpo5beginE
	.align		8
        /*0018*/ 	.dword	_ZN40_INTERNAL_6ea2b50a_4_k_cu_608c5849_227164cuda3std3__45__cpo3endE
	.align		8
        /*0020*/ 	.dword	_ZN40_INTERNAL_6ea2b50a_4_k_cu_608c5849_227164cuda3std3__45__cpo6cbeginE
	.align		8
        /*0028*/ 	.dword	_ZN40_INTERNAL_6ea2b50a_4_k_cu_608c5849_227164cuda3std3__45__cpo4cendE
	.align		8
        /*0030*/ 	.dword	_ZN40_INTERNAL_6ea2b50a_4_k_cu_608c5849_227164cuda3std3__442_GLOBAL__N__6ea2b50a_4_k_cu_608c5849_227166ignoreE
	.align		8
        /*0038*/ 	.dword	_ZN40_INTERNAL_6ea2b50a_4_k_cu_608c5849_227164cuda3std3__419piecewise_constructE
	.align		8
        /*0040*/ 	.dword	_ZN40_INTERNAL_6ea2b50a_4_k_cu_608c5849_227164cuda3std3__48in_placeE
	.align		8
        /*0048*/ 	.dword	_ZN40_INTERNAL_6ea2b50a_4_k_cu_608c5849_227164cuda3std6ranges3__45__cpo4swapE
	.align		8
        /*0050*/ 	.dword	_ZN40_INTERNAL_6ea2b50a_4_k_cu_608c5849_227164cuda3std6ranges3__45__cpo9iter_moveE
	.align		8
        /*0058*/ 	.dword	_ZN40_INTERNAL_6ea2b50a_4_k_cu_608c5849_227164cute7productE
	.align		8
        /*0060*/ 	.dword	_ZN40_INTERNAL_6ea2b50a_4_k_cu_608c5849_227164cute1_E
	.align		8
        /*0068*/ 	.dword	$str$22
	.align		8
        /*0070*/ 	.dword	$str$23


//--------------------- .text._ZN7cutlass13device_kernelINS_4gemm6kernel13GemmUniversalIN4cute5tupleIJiiiiEEENS1_10collective13CollectiveMmaINS1_34MainloopSm90TmaGmmaWarpSpecializedILi3ENS5_IJNS4_1CILi1EEESB_SB_EEENS1_35KernelTmaWarpSpecializedCooperativeEEENS5_IJNSA_ILi128EEENSA_ILi64EEENSA_ILi32EEEEEEfNS5_IJlSB_lEEEfSJ_NS4_8TiledMMAINS4_8MMA_AtomIJNS4_4SM904GMMA29MMA_64x64x8_F32TF32TF32_SS_TNILNSN_7ScaleInE1ELSP_1EEEEEENS4_6LayoutINS5_IJNSA_ILi2EEESB_SB_EEENS5_IJSB_NSA_ILi0EEESV_EEEEENS5_IJNS4_10UnderscoreESY_SY_EEEEENS4_13SM90_TMA_LOADENS4_14ComposedLayoutINS4_7SwizzleILi3ELi4ELi3EEENS4_18smem_ptr_flag_bitsILi32EEENSS_INS5_IJNSA_ILi8EEESH_EEENS5_IJSH_SB_EEEEEEEvNS4_8identityES11_S1B_vS1C_EENS_8epilogue10collective6detail29Sm90TmaWarpSpecializedAdapterINS1F_15DefaultEpilogueIfSJ_SJ_NS1E_6thread17LinearCombinationIfLi1EffLNS1J_9ScaleType4KindE0ELNS_15FloatRoundStyleE2EfEENS1_15EpilogueDefaultEEEEEvvEEEEvNT_6ParamsE --------------------------
	.section	.text._ZN7cutlass13device_kernelINS_4gemm6kernel13GemmUniversalIN4cute5tupleIJiiiiEEENS1_10collective13CollectiveMmaINS1_34MainloopSm90TmaGmmaWarpSpecializedILi3ENS5_IJNS4_1CILi1EEESB_SB_EEENS1_35KernelTmaWarpSpecializedCooperativeEEENS5_IJNSA_ILi128EEENSA_ILi64EEENSA_ILi32EEEEEEfNS5_IJlSB_lEEEfSJ_NS4_8TiledMMAINS4_8MMA_AtomIJNS4_4SM904GMMA29MMA_64x64x8_F32TF32TF32_SS_TNILNSN_7ScaleInE1ELSP_1EEEEEENS4_6LayoutINS5_IJNSA_ILi2EEESB_SB_EEENS5_IJSB_NSA_ILi0EEESV_EEEEENS5_IJNS4_10UnderscoreESY_SY_EEEEENS4_13SM90_TMA_LOADENS4_14ComposedLayoutINS4_7SwizzleILi3ELi4ELi3EEENS4_18smem_ptr_flag_bitsILi32EEENSS_INS5_IJNSA_ILi8EEESH_EEENS5_IJSH_SB_EEEEEEEvNS4_8identityES11_S1B_vS1C_EENS_8epilogue10collective6detail29Sm90TmaWarpSpecializedAdapterINS1F_15DefaultEpilogueIfSJ_SJ_NS1E_6thread17LinearCombinationIfLi1EffLNS1J_9ScaleType4KindE0ELNS_15FloatRoundStyleE2EfEENS1_15EpilogueDefaultEEEEEvvEEEEvNT_6ParamsE,"ax",@progbits
	.align	128
.text._ZN7cutlass13device_kernelINS_4gemm6kernel13GemmUniversalIN4cute5tupleIJiiiiEEENS1_10collective13CollectiveMmaINS1_34MainloopSm90TmaGmmaWarpSpecializedILi3ENS5_IJNS4_1CILi1EEESB_SB_EEENS1_35KernelTmaWarpSpecializedCooperativeEEENS5_IJNSA_ILi128EEENSA_ILi64EEENSA_ILi32EEEEEEfNS5_IJlSB_lEEEfSJ_NS4_8TiledMMAINS4_8MMA_AtomIJNS4_4SM904GMMA29MMA_64x64x8_F32TF32TF32_SS_TNILNSN_7ScaleInE1ELSP_1EEEEEENS4_6LayoutINS5_IJNSA_ILi2EEESB_SB_EEENS5_IJSB_NSA_ILi0EEESV_EEEEENS5_IJNS4_10UnderscoreESY_SY_EEEEENS4_13SM90_TMA_LOADENS4_14ComposedLayoutINS4_7SwizzleILi3ELi4ELi3EEENS4_18smem_ptr_flag_bitsILi32EEENSS_INS5_IJNSA_ILi8EEESH_EEENS5_IJSH_SB_EEEEEEEvNS4_8identityES11_S1B_vS1C_EENS_8epilogue10collective6detail29Sm90TmaWarpSpecializedAdapterINS1F_15DefaultEpilogueIfSJ_SJ_NS1E_6thread17LinearCombinationIfLi1EffLNS1J_9ScaleType4KindE0ELNS_15FloatRoundStyleE2EfEENS1_15EpilogueDefaultEEEEEvvEEEEvNT_6ParamsE:
        .type           _ZN7cutlass13device_kernelINS_4gemm6kernel13GemmUniversalIN4cute5tupleIJiiiiEEENS1_10collective13CollectiveMmaINS1_34MainloopSm90TmaGmmaWarpSpecializedILi3ENS5_IJNS4_1CILi1EEESB_SB_EEENS1_35KernelTmaWarpSpecializedCooperativeEEENS5_IJNSA_ILi128EEENSA_ILi64EEENSA_ILi32EEEEEEfNS5_IJlSB_lEEEfSJ_NS4_8TiledMMAINS4_8MMA_AtomIJNS4_4SM904GMMA29MMA_64x64x8_F32TF32TF32_SS_TNILNSN_7ScaleInE1ELSP_1EEEEEENS4_6LayoutINS5_IJNSA_ILi2EEESB_SB_EEENS5_IJSB_NSA_ILi0EEESV_EEEEENS5_IJNS4_10UnderscoreESY_SY_EEEEENS4_13SM90_TMA_LOADENS4_14ComposedLayoutINS4_7SwizzleILi3ELi4ELi3EEENS4_18smem_ptr_flag_bitsILi32EEENSS_INS5_IJNSA_ILi8EEESH_EEENS5_IJSH_SB_EEEEEEEvNS4_8identityES11_S1B_vS1C_EENS_8epilogue10collective6detail29Sm90TmaWarpSpecializedAdapterINS1F_15DefaultEpilogueIfSJ_SJ_NS1E_6thread17LinearCombinationIfLi1EffLNS1J_9ScaleType4KindE0ELNS_15FloatRoundStyleE2EfEENS1_15EpilogueDefaultEEEEEvvEEEEvNT_6ParamsE,@function
        .size           _ZN7cutlass13device_kernelINS_4gemm6kernel13GemmUniversalIN4cute5tupleIJiiiiEEENS1_10collective13CollectiveMmaINS1_34MainloopSm90TmaGmmaWarpSpecializedILi3ENS5_IJNS4_1CILi1EEESB_SB_EEENS1_35KernelTmaWarpSpecializedCooperativeEEENS5_IJNSA_ILi128EEENSA_ILi64EEENSA_ILi32EEEEEEfNS5_IJlSB_lEEEfSJ_NS4_8TiledMMAINS4_8MMA_AtomIJNS4_4SM904GMMA29MMA_64x64x8_F32TF32TF32_SS_TNILNSN_7ScaleInE1ELSP_1EEEEEENS4_6LayoutINS5_IJNSA_ILi2EEESB_SB_EEENS5_IJSB_NSA_ILi0EEESV_EEEEENS5_IJNS4_10UnderscoreESY_SY_EEEEENS4_13SM90_TMA_LOADENS4_14ComposedLayoutINS4_7SwizzleILi3ELi4ELi3EEENS4_18smem_ptr_flag_bitsILi32EEENSS_INS5_IJNSA_ILi8EEESH_EEENS5_IJSH_SB_EEEEEEEvNS4_8identityES11_S1B_vS1C_EENS_8epilogue10collective6detail29Sm90TmaWarpSpecializedAdapterINS1F_15DefaultEpilogueIfSJ_SJ_NS1E_6thread17LinearCombinationIfLi1EffLNS1J_9ScaleType4KindE0ELNS_15FloatRoundStyleE2EfEENS1_15EpilogueDefaultEEEEEvvEEEEvNT_6ParamsE,(.L_x_128 - _ZN7cutlass13device_kernelINS_4gemm6kernel13GemmUniversalIN4cute5tupleIJiiiiEEENS1_10collective13CollectiveMmaINS1_34MainloopSm90TmaGmmaWarpSpecializedILi3ENS5_IJNS4_1CILi1EEESB_SB_EEENS1_35KernelTmaWarpSpecializedCooperativeEEENS5_IJNSA_ILi128EEENSA_ILi64EEENSA_ILi32EEEEEEfNS5_IJlSB_lEEEfSJ_NS4_8TiledMMAINS4_8MMA_AtomIJNS4_4SM904GMMA29MMA_64x64x8_F32TF32TF32_SS_TNILNSN_7ScaleInE1ELSP_1EEEEEENS4_6LayoutINS5_IJNSA_ILi2EEESB_SB_EEENS5_IJSB_NSA_ILi0EEESV_EEEEENS5_IJNS4_10UnderscoreESY_SY_EEEEENS4_13SM90_TMA_LOADENS4_14ComposedLayoutINS4_7SwizzleILi3ELi4ELi3EEENS4_18smem_ptr_flag_bitsILi32EEENSS_INS5_IJNSA_ILi8EEESH_EEENS5_IJSH_SB_EEEEEEEvNS4_8identityES11_S1B_vS1C_EENS_8epilogue10collective6detail29Sm90TmaWarpSpecializedAdapterINS1F_15DefaultEpilogueIfSJ_SJ_NS1E_6thread17LinearCombinationIfLi1EffLNS1J_9ScaleType4KindE0ELNS_15FloatRoundStyleE2EfEENS1_15EpilogueDefaultEEEEEvvEEEEvNT_6ParamsE)
        .other          _ZN7cutlass13device_kernelINS_4gemm6kernel13GemmUniversalIN4cute5tupleIJiiiiEEENS1_10collective13CollectiveMmaINS1_34MainloopSm90TmaGmmaWarpSpecializedILi3ENS5_IJNS4_1CILi1EEESB_SB_EEENS1_35KernelTmaWarpSpecializedCooperativeEEENS5_IJNSA_ILi128EEENSA_ILi64EEENSA_ILi32EEEEEEfNS5_IJlSB_lEEEfSJ_NS4_8TiledMMAINS4_8MMA_AtomIJNS4_4SM904GMMA29MMA_64x64x8_F32TF32TF32_SS_TNILNSN_7ScaleInE1ELSP_1EEEEEENS4_6LayoutINS5_IJNSA_ILi2EEESB_SB_EEENS5_IJSB_NSA_ILi0EEESV_EEEEENS5_IJNS4_10UnderscoreESY_SY_EEEEENS4_13SM90_TMA_LOADENS4_14ComposedLayoutINS4_7SwizzleILi3ELi4ELi3EEENS4_18smem_ptr_flag_bitsILi32EEENSS_INS5_IJNSA_ILi8EEESH_EEENS5_IJSH_SB_EEEEEEEvNS4_8identityES11_S1B_vS1C_EENS_8epilogue10collective6detail29Sm90TmaWarpSpecializedAdapterINS1F_15DefaultEpilogueIfSJ_SJ_NS1E_6thread17LinearCombinationIfLi1EffLNS1J_9ScaleType4KindE0ELNS_15FloatRoundStyleE2EfEENS1_15EpilogueDefaultEEEEEvvEEEEvNT_6ParamsE,@"STO_CUDA_ENTRY STV_DEFAULT"
_ZN7cutlass13device_kernelINS_4gemm6kernel13GemmUniversalIN4cute5tupleIJiiiiEEENS1_10collective13CollectiveMmaINS1_34MainloopSm90TmaGmmaWarpSpecializedILi3ENS5_IJNS4_1CILi1EEESB_SB_EEENS1_35KernelTmaWarpSpecializedCooperativeEEENS5_IJNSA_ILi128EEENSA_ILi64EEENSA_ILi32EEEEEEfNS5_IJlSB_lEEEfSJ_NS4_8TiledMMAINS4_8MMA_AtomIJNS4_4SM904GMMA29MMA_64x64x8_F32TF32TF32_SS_TNILNSN_7ScaleInE1ELSP_1EEEEEENS4_6LayoutINS5_IJNSA_ILi2EEESB_SB_EEENS5_IJSB_NSA_ILi0EEESV_EEEEENS5_IJNS4_10UnderscoreESY_SY_EEEEENS4_13SM90_TMA_LOADENS4_14ComposedLayoutINS4_7SwizzleILi3ELi4ELi3EEENS4_18smem_ptr_flag_bitsILi32EEENSS_INS5_IJNSA_ILi8EEESH_EEENS5_IJSH_SB_EEEEEEEvNS4_8identityES11_S1B_vS1C_EENS_8epilogue10collective6detail29Sm90TmaWarpSpecializedAdapterINS1F_15DefaultEpilogueIfSJ_SJ_NS1E_6thread17LinearCombinationIfLi1EffLNS1J_9ScaleType4KindE0ELNS_15FloatRoundStyleE2EfEENS1_15EpilogueDefaultEEEEEvvEEEEvNT_6ParamsE:
[----:B------:R-:W0:Y:S01]  /*0000*/  LDC R1, c[0x0][0x28] ;  /* 0x00000a00ff017b82 */ /* 0x000e220000000800 */
[----:B------:R-:W1:Y:S01]  /*0010*/  S2R R18, SR_TID.X ;  /* 0x0000000000127919 */ /* 0x000e620000002100 */
[----:B------:R-:W-:Y:S01]  /*0020*/  ELECT P0, URZ, PT ;  /* 0x00000000003f782f */ /* 0x000fe20003800000 */
[----:B------:R-:W-:Y:S01]  /*0030*/  BSSY B0, `(.L_x_0) ;  /* 0x000000f000007945 */ /* 0x000fe20003800000 */
[--C-:B-1----:R-:W-:Y:S02]  /*0040*/  SHF.R.U32.HI R0, RZ, 0x5, R18.reuse ;  /* 0x00000005ff007819 */ /* 0x102fe40000011612 */
[----:B------:R-:W-:-:S03]  /*0050*/  SHF.R.U32.HI R22, RZ, 0x7, R18 ;  /* 0x00000007ff167819 */ /* 0x000fc60000011612 */
[----:B------:R-:W1:Y:S04]  /*0060*/  SHFL.IDX PT, R5, R0, RZ, 0x1f ;  /* 0x00001fff00057589 */ /* 0x000e6800000e0000 */
[----:B------:R2:W3:Y:S01]  /*0070*/  SHFL.IDX PT, R8, R22, RZ, 0x1f ;  /* 0x00001fff16087589 */ /* 0x0004e200000e0000 */
[----:B-1----:R-:W-:-:S13]  /*0080*/  ISETP.NE.OR P0, PT, R5, RZ, !P0 ;  /* 0x000000ff0500720c */ /* 0x002fda0004705670 */
[----:B0-23--:R-:W-:Y:S05]  /*0090*/  @P0 BRA `(.L_x_1) ;  /* 0x0000000000200947 */ /* 0x00dfea0003800000 */
[----:B------:R-:W-:Y:S02]  /*00a0*/  ULDC.64 UR4, c[0x0][0x198] ;  /* 0x0000660000047ab9 */ /* 0x000fe40000000a00 */
[----:B------:R-:W-:Y:S02]  /*00b0*/  UIADD3 UR6, UP0, UR4, 0xf0, URZ ;  /* 0x000000f004067890 */ /* 0x000fe4000ff1e03f */
[----:B------:R-:W-:Y:S02]  /*00c0*/  UIADD3 UR4, UP1, UR4, 0x1f0, URZ ;  /* 0x000001f004047890 */ /* 0x000fe4000ff3e03f */
[----:B------:R-:W-:Y:S02]  /*00d0*/  UIADD3.X UR7, URZ, UR5, URZ, UP0, !UPT ;  /* 0x000000053f077290 */ /* 0x000fe400087fe43f */
[----:B------:R-:W-:-:S07]  /*00e0*/  UIADD3.X UR5, URZ, UR5, URZ, UP1, !UPT ;  /* 0x000000053f057290 */ /* 0x000fce0008ffe43f */
[----:B------:R0:W-:Y:S02]  /*00f0*/  UTMACCTL.PF [UR6] ;  /* 0x00000000060079b9 */ /* 0x0001e40008040000 */
[----:B------:R0:W-:Y:S02]  /*0100*/  UTMACCTL.PF [UR4] ;  /* 0x00000000040079b9 */ /* 0x0001e40008040000 */
[----:B0-----:R-:W-:Y:S01]  /*0110*/  NOP ;  /* 0x0000000000007918 */ /* 0x001fe20000000000 */
.L_x_1:
[----:B------:R-:W-:Y:S05]  /*0120*/  BSYNC B0 ;  /* 0x0000000000007941 */ /* 0x000fea0003800000 */
.L_x_0:
[----:B------:R-:W0:Y:S02]  /*0130*/  SHFL.IDX PT, R2, R0, RZ, 0x1f ;  /* 0x00001fff00027589 */ /* 0x000e2400000e0000 */
[----:B0-----:R-:W-:-:S13]  /*0140*/  ISETP.NE.AND P0, PT, R2, RZ, PT ;  /* 0x000000ff0200720c */ /* 0x001fda0003f05270 */
[----:B------:R-:W-:Y:S05]  /*0150*/  @P0 BRA `(.L_x_2) ;  /* 0x0000000000500947 */ /* 0x000fea0003800000 */
[----:B------:R-:W0:Y:S01]  /*0160*/  S2UR UR8, SR_CgaCtaId ;  /* 0x00000000000879c3 */ /* 0x000e220000008800 */
[----:B------:R-:W-:Y:S01]  /*0170*/  UMOV UR4, 0x400 ;  /* 0x0000040000047882 */ /* 0x000fe20000000000 */
[----:B------:R-:W-:Y:S01]  /*0180*/  UMOV UR5, 0x1 ;  /* 0x0000000100057882 */ /* 0x000fe20000000000 */
[----:B------:R-:W-:Y:S01]  /*0190*/  UMOV UR6, 0x100 ;  /* 0x0000010000067882 */ /* 0x000fe20000000000 */
[----:B------:R-:W-:Y:S01]  /*01a0*/  ELECT P0, URZ, PT ;  /* 0x00000000003f782f */ /* 0x000fe20003800000 */
[----:B------:R-:W-:-:S04]  /*01b0*/  UIADD3 UR6, -UR6, 0x100000, URZ ;  /* 0x0010000006067890 */ /* 0x000fc8000fffe13f */
[----:B------:R-:W-:Y:S02]  /*01c0*/  USHF.L.U32 UR7, UR6, 0xb, URZ ;  /* 0x0000000b06077899 */ /* 0x000fe4000800063f */
[----:B------:R-:W-:Y:S02]  /*01d0*/  USHF.L.U32 UR6, UR6, 0x1, URZ ;  /* 0x0000000106067899 */ /* 0x000fe4000800063f */
[----:B0-----:R-:W-:Y:S02]  /*01e0*/  ULEA UR8, UR8, UR4, 0x18 ;  /* 0x0000000408087291 */ /* 0x001fe4000f8ec03f */
[----:B------:R-:W-:-:S04]  /*01f0*/  UIADD3 UR4, -UR5, 0x100000, URZ ;  /* 0x0010000005047890 */ /* 0x000fc8000fffe13f */
[----:B------:R-:W-:Y:S02]  /*0200*/  USHF.L.U32 UR5, UR4, 0xb, URZ ;  /* 0x0000000b04057899 */ /* 0x000fe4000800063f */
[----:B------:R-:W-:Y:S01]  /*0210*/  USHF.L.U32 UR4, UR4, 0x1, URZ ;  /* 0x0000000104047899 */ /* 0x000fe2000800063f */
[----:B------:R-:W0:Y:S11]  /*0220*/  FENCE.VIEW.ASYNC.S ;  /* 0x00000000000073c6 */ /* 0x000e360000000000 */
[----:B0-----:R0:W1:Y:S01]  /*0230*/  SYNCS.EXCH.64 URZ, [UR8], UR4 ;  /* 0x00000004083f75b2 */ /* 0x0010620008000100 */
[----:B------:R0:W2:Y:S01]  /*0240*/  SYNCS.EXCH.64 URZ, [UR8+0x18], UR6 ;  /* 0x00001806083f75b2 */ /* 0x0000a20008000100 */
[----:B------:R0:W3:Y:S01]  /*0250*/  SYNCS.EXCH.64 URZ, [UR8+0x8], UR4 ;  /* 0x00000804083f75b2 */ /* 0x0000e20008000100 */
[----:B------:R0:W4:Y:S01]  /*0260*/  SYNCS.EXCH.64 URZ, [UR8+0x20], UR6 ;  /* 0x00002006083f75b2 */ /* 0x0001220008000100 */
[----:B------:R0:W0:Y:S01]  /*0270*/  SYNCS.EXCH.64 URZ, [UR8+0x10], UR4 ;  /* 0x00001004083f75b2 */ /* 0x0000220008000100 */
[----:B------:R0:W0:Y:S01]  /*0280*/  SYNCS.EXCH.64 URZ, [UR8+0x28], UR6 ;  /* 0x00002806083f75b2 */ /* 0x0000220008000100 */
[----:B------:R-:W-:Y:S01]  /*0290*/  NOP ;  /* 0x0000000000007918 */ /* 0x000fe20000000000 */
.L_x_2:
[----:B------:R-:W5:Y:S01]  /*02a0*/  SHFL.IDX PT, R0, R0, RZ, 0x1f ;  /* 0x00001fff00007589 */ /* 0x000f6200000e0000 */
[----:B------:R-:W-:Y:S01]  /*02b0*/  ELECT P0, URZ, PT ;  /* 0x00000000003f782f */ /* 0x000fe20003800000 */
[----:B------:R-:W1:Y:S01]  /*02c0*/  LDC R2, c[0x0][0x65c] ;  /* 0x00019700ff027b82 */ /* 0x000e620000000800 */
[----:B------:R-:W-:Y:S01]  /*02d0*/  SHF.R.S32.HI R6, RZ, 0x1f, R5 ;  /* 0x0000001fff067819 */ /* 0x000fe20000011405 */
[----:B------:R-:W2:Y:S01]  /*02e0*/  S2R R3, SR_CTAID.Y ;  /* 0x0000000000037919 */ /* 0x000ea20000002600 */
[----:B0-----:R-:W-:Y:S01]  /*02f0*/  UMOV UR4, 0x20 ;  /* 0x0000002000047882 */ /* 0x001fe20000000000 */
[----:B------:R-:W-:Y:S01]  /*0300*/  ISETP.NE.AND P2, PT, R8, RZ, PT ;  /* 0x000000ff0800720c */ /* 0x000fe20003f45270 */
[----:B------:R-:W-:Y:S01]  /*0310*/  NOP ;  /* 0x0000000000007918 */ /* 0x000fe20000000000 */
[----:B------:R-:W0:Y:S01]  /*0320*/  S2R R4, SR_CTAID.X ;  /* 0x0000000000047919 */ /* 0x000e220000002500 */
[----:B------:R-:W-:Y:S01]  /*0330*/  LEA.HI R6, R6, R5, RZ, 0x2 ;  /* 0x0000000506067211 */ /* 0x000fe200078f10ff */
[----:B------:R-:W-:Y:S01]  /*0340*/  NOP ;  /* 0x0000000000007918 */ /* 0x000fe20000000000 */
[----:B-----5:R-:W-:-:S02]  /*0350*/  ISETP.NE.OR P0, PT, R0, RZ, !P0 ;  /* 0x000000ff0000720c */ /* 0x020fc40004705670 */
[----:B-1----:R-:W-:-:S04]  /*0360*/  ISETP.NE.AND P3, PT, R2, 0x1, PT ;  /* 0x000000010200780c */ /* 0x002fc80003f65270 */
[----:B------:R-:W-:Y:S02]  /*0370*/  P2R R0, PR, RZ, 0x8 ;  /* 0x00000008ff007803 */ /* 0x000fe40000000000 */
[----:B------:R-:W-:-:S05]  /*0380*/  LOP3.LUT R0, R6, 0xfffffffc, RZ, 0xc0, !PT ;  /* 0xfffffffc06007812 */ /* 0x000fca00078ec0ff */
[----:B------:R-:W-:Y:S01]  /*0390*/  VOTEU.ALL UP0, P0 ;  /* 0x00000000003f7886 */ /* 0x000fe20000000000 */
[----:B------:R-:W-:Y:S01]  /*03a0*/  IMAD.IADD R0, R5, 0x1, -R0 ;  /* 0x0000000105007824 */ /* 0x000fe200078e0a00 */
[----:B------:R-:W0:Y:S01]  /*03b0*/  @P3 LDC R17, c[0x0][0x10] ;  /* 0x00000400ff113b82 */ /* 0x000e220000000800 */
[----:B------:R-:W-:Y:S01]  /*03c0*/  VOTEU.ALL UP1, P0 ;  /* 0x00000000003f7886 */ /* 0x000fe20000020000 */
[----:B--2---:R-:W-:Y:S01]  /*03d0*/  @P3 IMAD.MOV.U32 R6, RZ, RZ, R3 ;  /* 0x000000ffff063224 */ /* 0x004fe200078e0003 */
[----:B------:R-:W-:Y:S01]  /*03e0*/  @!UP0 UMOV UR6, 0x400 ;  /* 0x0000040000068882 */ /* 0x000fe20000000000 */
[----:B------:R-:W-:-:S04]  /*03f0*/  @!UP0 UIADD3 UR4, -UR4, 0x100000, URZ ;  /* 0x0010000004048890 */ /* 0x000fc8000fffe13f */
[----:B------:R-:W-:Y:S02]  /*0400*/  @!UP0 USHF.L.U32 UR5, UR4, 0xb, URZ ;  /* 0x0000000b04058899 */ /* 0x000fe4000800063f */
[----:B------:R-:W-:Y:S01]  /*0410*/  @!UP0 USHF.L.U32 UR4, UR4, 0x1, URZ ;  /* 0x0000000104048899 */ /* 0x000fe2000800063f */
[----:B------:R-:W-:Y:S02]  /*0420*/  @P3 IMAD.MOV.U32 R7, RZ, RZ, RZ ;  /* 0x000000ffff073224 */ /* 0x000fe400078e00ff */
[----:B------:R-:W-:Y:S01]  /*0430*/  IMAD.MOV.U32 R5, RZ, RZ, RZ ;  /* 0x000000ffff057224 */ /* 0x000fe200078e00ff */
[----:B------:R-:W1:Y:S01]  /*0440*/  @!UP0 S2UR UR7, SR_CgaCtaId ;  /* 0x00000000000789c3 */ /* 0x000e620000008800 */
[----:B------:R-:W-:-:S07]  /*0450*/  @P3 IMAD.MOV.U32 R11, RZ, RZ, RZ ;  /* 0x000000ffff0b3224 */ /* 0x000fce00078e00ff */
[----:B------:R-:W2:Y:S01]  /*0460*/  @!P3 LDC R9, c[0x0][0xc] ;  /* 0x00000300ff09bb82 */ /* 0x000ea20000000800 */
[----:B0-----:R-:W-:-:S04]  /*0470*/  @P3 IMAD.WIDE.U32 R16, R4, R17, R6 ;  /* 0x0000001104103225 */ /* 0x001fc800078e0006 */
[----:B------:R-:W-:Y:S01]  /*0480*/  @P3 IMAD.IADD R17, R17, 0x1, R11 ;  /* 0x0000000111113824 */ /* 0x000fe200078e020b */
[----:B-1----:R-:W-:Y:S01]  /*0490*/  @!UP0 ULEA UR6, UR7, UR6, 0x18 ;  /* 0x0000000607068291 */ /* 0x002fe2000f8ec03f */
[----:B------:R-:W-:Y:S01]  /*04a0*/  VOTEU.ALL UP0, P0 ;  /* 0x00000000003f7886 */ /* 0x000fe20000000000 */
[----:B------:R-:W-:-:S04]  /*04b0*/  ISETP.NE.AND P0, PT, R0, 0x3, PT ;  /* 0x000000030000780c */ /* 0x000fc80003f05270 */
[----:B------:R-:W-:Y:S01]  /*04c0*/  ISETP.EQ.OR P0, PT, R0, RZ, !P0 ;  /* 0x000000ff0000720c */ /* 0x000fe20004702670 */
[----:B--2---:R-:W-:-:S03]  /*04d0*/  @!P3 IMAD.WIDE.U32 R6, R9, R3, R4 ;  /* 0x000000030906b225 */ /* 0x004fc600078e0004 */
[C---:B------:R-:W-:Y:S01]  /*04e0*/  ISETP.EQ.AND P0, PT, R8.reuse, RZ, P0 ;  /* 0x000000ff0800720c */ /* 0x040fe20000702270 */
[----:B------:R-:W-:Y:S01]  /*04f0*/  VIADD R8, R8, 0xffffffff ;  /* 0xffffffff08087836 */ /* 0x000fe20000000000 */
[----:B------:R-:W0:Y:S02]  /*0500*/  FENCE.VIEW.ASYNC.S ;  /* 0x00000000000073c6 */ /* 0x000e240000000000 */
[----:B0-----:R0:W3:Y:S01]  /*0510*/  @!UP0 SYNCS.EXCH.64 URZ, [UR6+0x40], UR4 ;  /* 0x00004004063f85b2 */ /* 0x0010e20008000100 */
[----:B------:R-:W-:Y:S01]  /*0520*/  @!P3 IMAD.MOV.U32 R16, RZ, RZ, R6 ;  /* 0x000000ffff10b224 */ /* 0x000fe200078e0006 */
[----:B------:R-:W-:Y:S01]  /*0530*/  SEL R19, RZ, 0x1, !P0 ;  /* 0x00000001ff137807 */ /* 0x000fe20004000000 */
[----:B------:R-:W-:Y:S01]  /*0540*/  @!P3 IMAD.MOV.U32 R17, RZ, RZ, R7 ;  /* 0x000000ffff11b224 */ /* 0x000fe200078e0007 */
[----:B------:R-:W-:-:S04]  /*0550*/  ISETP.GE.U32.AND P1, PT, R8, 0x2, PT ;  /* 0x000000020800780c */ /* 0x000fc80003f26070 */
[----:B------:R-:W-:Y:S01]  /*0560*/  SEL R19, R19, 0x2, P1 ;  /* 0x0000000213137807 */ /* 0x000fe20000800000 */
[----:B------:R0:W3:Y:S01]  /*0570*/  @!UP1 SYNCS.EXCH.64 URZ, [UR6+0x48], UR4 ;  /* 0x00004804063f95b2 */ /* 0x0000e20008000100 */
[----:B------:R-:W-:Y:S01]  /*0580*/  NOP ;  /* 0x0000000000007918 */ /* 0x000fe20000000000 */
[----:B---34-:R-:W-:Y:S06]  /*0590*/  BAR.SYNC.DEFER_BLOCKING 0x0 ;  /* 0x0000000000007b1d */ /* 0x018fec0000010000 */
[----:B------:R-:W-:Y:S05]  /*05a0*/  @!P2 BRA `(.L_x_3) ;  /* 0x000000380084a947 */ /* 0x000fea0003800000 */
[----:B------:R-:W-:-:S13]  /*05b0*/  ISETP.GT.U32.AND P0, PT, R8, 0x1, PT ;  /* 0x000000010800780c */ /* 0x000fda0003f04070 */
[----:B0-----:R-:W-:Y:S05]  /*05c0*/  @P0 EXIT ;  /* 0x000000000000094d */ /* 0x001fea0003800000 */
[----:B------:R-:W-:Y:S01]  /*05d0*/  ULDC.64 UR4, c[0x0][0x650] ;  /* 0x0001940000047ab9 */ /* 0x000fe20000000a00 */
[----:B------:R-:W-:Y:S01]  /*05e0*/  PRMT R0, RZ, 0x7610, R0 ;  /* 0x00007610ff007816 */ /* 0x000fe20000000000 */
[----:B------:R-:W-:Y:S01]  /*05f0*/  IMAD.MOV.U32 R58, RZ, RZ, -0x1 ;  /* 0xffffffffff3a7424 */ /* 0x000fe200078e00ff */
[----:B------:R-:W-:Y:S01]  /*0600*/  ISETP.GE.U32.AND P0, PT, R16, UR4, PT ;  /* 0x0000000410007c0c */ /* 0x000fe2000bf06070 */
[----:B------:R-:W-:Y:S02]  /*0610*/  IMAD.MOV.U32 R59, RZ, RZ, -0x1 ;  /* 0xffffffffff3b7424 */ /* 0x000fe400078e00ff */
[----:B------:R-:W-:Y:S01]  /*0620*/  IMAD.MOV.U32 R57, RZ, RZ, -0x1 ;  /* 0xffffffffff397424 */ /* 0x000fe200078e00ff */
[----:B------:R-:W-:-:S13]  /*0630*/  ISETP.GE.U32.AND.EX P0, PT, R17, UR5, PT, P0 ;  /* 0x0000000511007c0c */ /* 0x000fda000bf06100 */
[----:B------:R-:W-:Y:S05]  /*0640*/  @P0 BRA `(.L_x_4) ;  /* 0x0000000400540947 */ /* 0x000fea0003800000 */
[----:B------:R-:W0:Y:S01]  /*0650*/  LDC.64 R14, c[0x0][0x628] ;  /* 0x00018a00ff0e7b82 */ /* 0x000e220000000a00 */
[----:B------:R-:W-:Y:S02]  /*0660*/  IMAD.MOV.U32 R6, RZ, RZ, R16 ;  /* 0x000000ffff067224 */ /* 0x000fe400078e0010 */
[----:B------:R-:W-:-:S05]  /*0670*/  IMAD.MOV.U32 R7, RZ, RZ, R17 ;  /* 0x000000ffff077224 */ /* 0x000fca00078e0011 */
[----:B------:R-:W1:Y:S08]  /*0680*/  LDC R0, c[0x0][0x630] ;  /* 0x00018c00ff007b82 */ /* 0x000e700000000800 */
[----:B------:R-:W2:Y:S01]  /*0690*/  LDC.64 R20, c[0x0][0x620] ;  /* 0x00018800ff147b82 */ /* 0x000ea20000000a00 */
[----:B0-----:R-:W-:-:S04]  /*06a0*/  ISETP.NE.U32.AND P0, PT, R14, RZ, PT ;  /* 0x000000ff0e00720c */ /* 0x001fc80003f05070 */
[----:B------:R-:W-:-:S13]  /*06b0*/  ISETP.NE.AND.EX P0, PT, R15, RZ, PT, P0 ;  /* 0x000000ff0f00720c */ /* 0x000fda0003f05300 */
[----:B-12---:R-:W-:Y:S05]  /*06c0*/  @!P0 BRA `(.L_x_5) ;  /* 0x0000000000288947 */ /* 0x006fea0003800000 */
[----:B------:R-:W0:Y:S02]  /*06d0*/  LDC R11, c[0x0][0x634] ;  /* 0x00018d00ff0b7b82 */ /* 0x000e240000000800 */
[----:B0-----:R-:W-:-:S05]  /*06e0*/  IADD3 R11, P0, R16, R11, RZ ;  /* 0x0000000b100b7210 */ /* 0x001fca0007f1e0ff */
[----:B------:R-:W-:-:S04]  /*06f0*/  IMAD.X R13, RZ, RZ, R17, P0 ;  /* 0x000000ffff0d7224 */ /* 0x000fc800000e0611 */
[----:B------:R-:W-:-:S04]  /*0700*/  IMAD.WIDE.U32 R6, R13, R14, RZ ;  /* 0x0000000e0d067225 */ /* 0x000fc800078e00ff */
[----:B------:R-:W-:-:S04]  /*0710*/  IMAD.WIDE.U32 R8, P0, R11, R15, R6 ;  /* 0x0000000f0b087225 */ /* 0x000fc80007800006 */
[----:B------:R-:W-:-:S04]  /*0720*/  IMAD.WIDE.U32 R6, R11, R14, RZ ;  /* 0x0000000e0b067225 */ /* 0x000fc800078e00ff */
[----:B------:R-:W-:Y:S01]  /*0730*/  IMAD.X R11, RZ, RZ, RZ, P0 ;  /* 0x000000ffff0b7224 */ /* 0x000fe200000e06ff */
[----:B------:R-:W-:Y:S01]  /*0740*/  IADD3 RZ, P0, R7, R8, RZ ;  /* 0x0000000807ff7210 */ /* 0x000fe20007f1e0ff */
[----:B------:R-:W-:-:S04]  /*0750*/  IMAD.MOV.U32 R10, RZ, RZ, R9 ;  /* 0x000000ffff0a7224 */ /* 0x000fc800078e0009 */
[----:B------:R-:W-:-:S08]  /*0760*/  IMAD.WIDE.U32.X R6, R13, R15, R10, P0 ;  /* 0x0000000f0d067225 */ /* 0x000fd000000e040a */
.L_x_5:
[-CC-:B------:R-:W-:Y:S01]  /*0770*/  SHF.R.U64 R57, R6, R0.reuse, R7.reuse ;  /* 0x0000000006397219 */ /* 0x180fe20000001207 */
[----:B------:R-:W0:Y:S01]  /*0780*/  LDC R10, c[0x0][0x618] ;  /* 0x00018600ff0a7b82 */ /* 0x000e220000000800 */
[----:B------:R-:W-:Y:S01]  /*0790*/  SHF.R.U32.HI R5, RZ, R0, R7 ;  /* 0x00000000ff057219 */ /* 0x000fe20000011607 */
[----:B------:R-:W-:Y:S01]  /*07a0*/  ULDC UR4, c[0x0][0x150] ;  /* 0x0000540000047ab9 */ /* 0x000fe20000000800 */
[----:B------:R-:W-:Y:S02]  /*07b0*/  IADD3 R9, P0, RZ, -R57, RZ ;  /* 0x80000039ff097210 */ /* 0x000fe40007f1e0ff */
[----:B------:R-:W-:-:S03]  /*07c0*/  I2FP.F32.U32 R0, R4 ;  /* 0x0000000400007245 */ /* 0x000fc60000201000 */
[----:B------:R-:W1:Y:S01]  /*07d0*/  LDC.64 R28, c[0x0][0x640] ;  /* 0x00019000ff1c7b82 */ /* 0x000e620000000a00 */
[----:B------:R-:W-:Y:S02]  /*07e0*/  IMAD.X R11, RZ, RZ, ~R5, P0 ;  /* 0x000000ffff0b7224 */ /* 0x000fe400000e0e05 */
[----:B------:R-:W-:Y:S01]  /*07f0*/  FMUL R0, R0, UR4 ;  /* 0x0000000400007c20 */ /* 0x000fe20008400000 */
[----:B------:R-:W-:Y:S01]  /*0800*/  IMAD.WIDE.U32 R6, R9, R20, R16 ;  /* 0x0000001409067225 */ /* 0x000fe200078e0010 */
[----:B------:R-:W-:-:S03]  /*0810*/  ULDC UR4, c[0x0][0x154] ;  /* 0x0000550000047ab9 */ /* 0x000fc60000000800 */
[----:B------:R-:W-:Y:S01]  /*0820*/  IMAD R8, R11, R20, RZ ;  /* 0x000000140b087224 */ /* 0x000fe200078e02ff */
[----:B------:R-:W2:Y:S01]  /*0830*/  LDC R5, c[0x0][0x144] ;  /* 0x00005100ff057b82 */ /* 0x000ea20000000800 */
[----:B------:R-:W3:Y:S02]  /*0840*/  F2I.U32.TRUNC.NTZ R0, R0 ;  /* 0x0000000000007305 */ /* 0x000ee4000020f000 */
[----:B------:R-:W-:-:S04]  /*0850*/  IMAD R9, R9, R21, R8 ;  /* 0x0000001509097224 */ /* 0x000fc800078e0208 */
[----:B------:R-:W-:Y:S01]  /*0860*/  IMAD.IADD R7, R7, 0x1, R9 ;  /* 0x0000000107077824 */ /* 0x000fe200078e0209 */
[----:B------:R-:W4:Y:S01]  /*0870*/  LDC R12, c[0x0][0x608] ;  /* 0x00018200ff0c7b82 */ /* 0x000f220000000800 */
[----:B------:R-:W-:-:S03]  /*0880*/  IMAD.MOV.U32 R9, RZ, RZ, -0x1 ;  /* 0xffffffffff097424 */ /* 0x000fc600078e00ff */
[-CC-:B0-----:R-:W-:Y:S02]  /*0890*/  SHF.R.U64 R20, R6, R10.reuse, R7.reuse ;  /* 0x0000000a06147219 */ /* 0x181fe40000001207 */
[----:B------:R-:W-:Y:S02]  /*08a0*/  I2FP.F32.U32 R6, R3 ;  /* 0x0000000300067245 */ /* 0x000fe40000201000 */
[----:B------:R-:W0:Y:S01]  /*08b0*/  LDC R26, c[0x0][0x658] ;  /* 0x00019600ff1a7b82 */ /* 0x000e220000000800 */
[----:B-1----:R-:W-:Y:S01]  /*08c0*/  ISETP.NE.U32.AND P0, PT, R28, RZ, PT ;  /* 0x000000ff1c00720c */ /* 0x002fe20003f05070 */
[----:B---3--:R-:W-:Y:S01]  /*08d0*/  IMAD.MOV R8, RZ, RZ, -R0 ;  /* 0x000000ffff087224 */ /* 0x008fe200078e0a00 */
[----:B------:R-:W-:Y:S01]  /*08e0*/  SHF.R.U32.HI R7, RZ, R10, R7 ;  /* 0x0000000aff077219 */ /* 0x000fe20000011607 */
[----:B------:R-:W-:Y:S01]  /*08f0*/  FMUL R6, R6, UR4 ;  /* 0x0000000406067c20 */ /* 0x000fe20008400000 */
[----:B------:R-:W-:-:S03]  /*0900*/  ISETP.NE.AND.EX P0, PT, R29, RZ, PT, P0 ;  /* 0x000000ff1d00720c */ /* 0x000fc60003f05300 */
[----:B------:R-:W1:Y:S01]  /*0910*/  LDC R14, c[0x0][0x148] ;  /* 0x00005200ff0e7b82 */ /* 0x000e620000000800 */
[----:B--2---:R-:W-:-:S07]  /*0920*/  IMAD R0, R5, R8, R4 ;  /* 0x0000000805007224 */ /* 0x004fce00078e0204 */
[----:B------:R-:W2:Y:S01]  /*0930*/  LDC R24, c[0x0][0x600] ;  /* 0x00018000ff187b82 */ /* 0x000ea20000000800 */
[-CC-:B----4-:R-:W-:Y:S02]  /*0940*/  SHF.R.U64 R30, R20, R12.reuse, R7.reuse ;  /* 0x0000000c141e7219 */ /* 0x190fe40000001207 */
[----:B------:R-:W-:Y:S01]  /*0950*/  SHF.R.U32.HI R5, RZ, R12, R7 ;  /* 0x0000000cff057219 */ /* 0x000fe20000011607 */
[----:B------:R-:W-:Y:S01]  /*0960*/  IMAD.MOV.U32 R7, RZ, RZ, 0x1 ;  /* 0x00000001ff077424 */ /* 0x000fe200078e00ff */
[----:B------:R3:W4:Y:S03]  /*0970*/  F2I.U32.TRUNC.NTZ R12, R6 ;  /* 0x00000006000c7305 */ /* 0x000726000020f000 */
[----:B------:R-:W1:Y:S01]  /*0980*/  LDC R15, c[0x0][0x648] ;  /* 0x00019200ff0f7b82 */ /* 0x000e620000000800 */
[-C--:B0-----:R-:W-:Y:S02]  /*0990*/  SHF.L.U32 R4, R9, R26.reuse, RZ ;  /* 0x0000001a09047219 */ /* 0x081fe400000006ff */
[----:B------:R-:W-:-:S02]  /*09a0*/  SHF.R.U64 R32, R30, R26, R5 ;  /* 0x0000001a1e207219 */ /* 0x000fc40000001205 */
[----:B------:R-:W-:Y:S02]  /*09b0*/  LOP3.LUT R11, RZ, R4, RZ, 0x33, !PT ;  /* 0x00000004ff0b7212 */ /* 0x000fe400078e33ff */
[-C--:B------:R-:W-:Y:S01]  /*09c0*/  SHF.R.U32.HI R5, RZ, R26.reuse, R5 ;  /* 0x0000001aff057219 */ /* 0x080fe20000011605 */
[----:B------:R-:W0:Y:S01]  /*09d0*/  LDC R21, c[0x0][0x638] ;  /* 0x00018e00ff157b82 */ /* 0x000e220000000800 */
[----:B------:R-:W-:Y:S01]  /*09e0*/  SHF.L.U32 R10, R7, R26, RZ ;  /* 0x0000001a070a7219 */ /* 0x000fe200000006ff */
[----:B------:R-:W-:-:S06]  /*09f0*/  IMAD.MOV.U32 R4, RZ, RZ, R32 ;  /* 0x000000ffff047224 */ /* 0x000fcc00078e0020 */
[----:B------:R-:W0:Y:S01]  /*0a00*/  LDC R58, c[0x0][0x610] ;  /* 0x00018400ff3a7b82 */ /* 0x000e220000000800 */
[----:B---34-:R-:W-:Y:S05]  /*0a10*/  @!P0 BRA `(.L_x_6) ;  /* 0x0000000000288947 */ /* 0x018fea0003800000 */
[----:B------:R-:W3:Y:S02]  /*0a20*/  LDC R9, c[0x0][0x64c] ;  /* 0x00019300ff097b82 */ /* 0x000ee40000000800 */
[----:B---3--:R-:W-:-:S05]  /*0a30*/  IADD3 R9, P0, R32, R9, RZ ;  /* 0x0000000920097210 */ /* 0x008fca0007f1e0ff */
        /* <DEDUP_REMOVED lines=8> */
.L_x_6:
[----:B-1----:R-:W-:Y:S01]  /*0ac0*/  SHF.R.U64 R4, R4, R15, R5 ;  /* 0x0000000f04047219 */ /* 0x002fe20000001205 */
[----:B--2---:R-:W-:Y:S01]  /*0ad0*/  VIADD R5, R24, 0xffffffff ;  /* 0xffffffff18057836 */ /* 0x004fe20000000000 */
[----:B------:R-:W-:Y:S01]  /*0ae0*/  LOP3.LUT R11, R30, R11, RZ, 0xc0, !PT ;  /* 0x0000000b1e0b7212 */ /* 0x000fe200078ec0ff */
[----:B------:R-:W-:Y:S02]  /*0af0*/  IMAD.MOV R12, RZ, RZ, -R12 ;  /* 0x000000ffff0c7224 */ /* 0x000fe400078e0a0c */
[----:B------:R-:W-:Y:S01]  /*0b00*/  IMAD.MOV R6, RZ, RZ, -R4 ;  /* 0x000000ffff067224 */ /* 0x000fe200078e0a04 */
[----:B------:R-:W-:Y:S01]  /*0b10*/  LOP3.LUT R5, R20, R5, RZ, 0xc0, !PT ;  /* 0x0000000514057212 */ /* 0x000fe200078ec0ff */
[----:B------:R-:W-:Y:S02]  /*0b20*/  @P3 IMAD R0, R14, R12, R3 ;  /* 0x0000000c0e003224 */ /* 0x000fe400078e0203 */
[----:B------:R-:W-:Y:S02]  /*0b30*/  IMAD R11, R10, R4, R11 ;  /* 0x000000040a0b7224 */ /* 0x000fe400078e020b */
[----:B0-----:R-:W-:-:S02]  /*0b40*/  IMAD R3, R6, R21, R32 ;  /* 0x0000001506037224 */ /* 0x001fc400078e0220 */
[----:B------:R-:W-:Y:S01]  /*0b50*/  IMAD R58, R11, R58, R0 ;  /* 0x0000003a0b3a7224 */ /* 0x000fe200078e0200 */
[----:B------:R-:W-:Y:S01]  /*0b60*/  MOV R0, 0x1 ;  /* 0x0000000100007802 */ /* 0x000fe20000000f00 */
[----:B------:R-:W-:-:S05]  /*0b70*/  IMAD R3, R3, R24, R5 ;  /* 0x0000001803037224 */ /* 0x000fca00078e0205 */
[----:B------:R-:W-:Y:S02]  /*0b80*/  SEL R59, R3, R58, !P3 ;  /* 0x0000003a033b7207 */ /* 0x000fe40005800000 */
[----:B------:R-:W-:-:S07]  /*0b90*/  SEL R58, R58, R3, !P3 ;  /* 0x000000033a3a7207 */ /* 0x000fce0005800000 */
.L_x_4:
[----:B------:R-:W-:-:S08]  /*0ba0*/  NOP ;  /* 0x0000000000007918 */ /* 0x000fd00000000000 */
[----:B------:R-:W0:Y:S02]  /*0bb0*/  USETMAXREG.TRY_ALLOC.CTAPOOL UP0, 0xe8 ;  /* 0x000000e8000079c8 */ /* 0x000e240008000600 */
[----:B0-----:R-:W-:-:S13]  /*0bc0*/  PLOP3.LUT P0, PT, PT, PT, UP0, 0x80, 0x0 ;  /* 0x000000000000781c */ /* 0x001fda0003f0f008 */
[----:B------:R-:W-:Y:S05]  /*0bd0*/  @!P0 BRA `(.L_x_4) ;  /* 0xfffffffc00f08947 */ /* 0x000fea000383ffff */
[----:B------:R-:W-:Y:S01]  /*0be0*/  ULDC.64 UR4, c[0x0][0x598] ;  /* 0x0001660000047ab9 */ /* 0x000fe20000000a00 */
[----:B------:R-:W-:Y:S01]  /*0bf0*/  ULDC.64 UR36, c[0x0][0x208] ;  /* 0x0000820000247ab9 */ /* 0x000fe20000000a00 */
[----:B------:R-:W-:-:S04]  /*0c00*/  ISETP.NE.U32.AND P0, PT, RZ, UR4, PT ;  /* 0x00000004ff007c0c */ /* 0x000fc8000bf05070 */
[----:B------:R-:W-:-:S13]  /*0c10*/  ISETP.NE.AND.EX P0, PT, RZ, UR5, PT, P0 ;  /* 0x00000005ff007c0c */ /* 0x000fda000bf05300 */
[----:B------:R-:W-:Y:S05]  /*0c20*/  @!P0 BRA `(.L_x_7) ;  /* 0x00000000001c8947 */ /* 0x000fea0003800000 */
[----:B------:R-:W0:Y:S02]  /*0c30*/  LDC.64 R4, c[0x0][0x598] ;  /* 0x00016600ff047b82 */ /* 0x000e240000000a00 */
[----:B0-----:R-:W2:Y:S02]  /*0c40*/  LDG.E.64 R4, desc[UR36][R4.64] ;  /* 0x0000002404047981 */ /* 0x001ea4000c1e1b00 */
[----:B--2---:R-:W-:-:S04]  /*0c50*/  ISETP.NE.U32.AND P0, PT, R4, RZ, PT ;  /* 0x000000ff0400720c */ /* 0x004fc80003f05070 */
[----:B------:R-:W-:-:S13]  /*0c60*/  ISETP.NE.AND.EX P0, PT, R5, RZ, PT, P0 ;  /* 0x000000ff0500720c */ /* 0x000fda0003f05300 */
[----:B------:R-:W-:Y:S05]  /*0c70*/  @!P0 BRA `(.L_x_7) ;  /* 0x0000000000088947 */ /* 0x000fea0003800000 */
[----:B------:R0:W5:Y:S01]  /*0c80*/  LD.E R23, desc[UR36][R4.64] ;  /* 0x0000002404177980 */ /* 0x000162000c101900 */
[----:B------:R-:W-:Y:S05]  /*0c90*/  BRA `(.L_x_8) ;  /* 0x0000000000247947 */ /* 0x000fea0003800000 */
.L_x_7:
[----:B------:R-:W-:Y:S02]  /*0ca0*/  ULDC.64 UR4, c[0x0][0x588] ;  /* 0x0001620000047ab9 */ /* 0x000fe40000000a00 */
[----:B------:R-:W-:-:S04]  /*0cb0*/  ISETP.NE.U32.AND P0, PT, RZ, UR4, PT ;  /* 0x00000004ff007c0c */ /* 0x000fc8000bf05070 */
[----:B------:R-:W-:-:S13]  /*0cc0*/  ISETP.NE.AND.EX P0, PT, RZ, UR5, PT, P0 ;  /* 0x00000005ff007c0c */ /* 0x000fda000bf05300 */
[----:B------:R-:W-:Y:S05]  /*0cd0*/  @!P0 BRA `(.L_x_9) ;  /* 0x00000000000c8947 */ /* 0x000fea0003800000 */
[----:B------:R-:W0:Y:S02]  /*0ce0*/  LDC.64 R4, c[0x0][0x588] ;  /* 0x00016200ff047b82 */ /* 0x000e240000000a00 */
[----:B0-----:R1:W5:Y:S01]  /*0cf0*/  LDG.E R23, desc[UR36][R4.64] ;  /* 0x0000002404177981 */ /* 0x001362000c1e1900 */
[----:B------:R-:W-:Y:S05]  /*0d00*/  BRA `(.L_x_8) ;  /* 0x0000000000087947 */ /* 0x000fea0003800000 */
.L_x_9:
[----:B------:R-:W-:Y:S02]  /*0d10*/  ULDC UR4, c[0x0][0x580] ;  /* 0x0001600000047ab9 */ /* 0x000fe40000000800 */
[----:B------:R-:W-:-:S07]  /*0d20*/  IMAD.U32 R23, RZ, RZ, UR4 ;  /* 0x00000004ff177e24 */ /* 0x000fce000f8e00ff */
.L_x_8:
[----:B------:R-:W-:Y:S02]  /*0d30*/  ULDC.64 UR4, c[0x0][0x5a0] ;  /* 0x0001680000047ab9 */ /* 0x000fe40000000a00 */
[----:B------:R-:W-:-:S04]  /*0d40*/  ISETP.NE.U32.AND P0, PT, RZ, UR4, PT ;  /* 0x00000004ff007c0c */ /* 0x000fc8000bf05070 */
[----:B------:R-:W-:-:S13]  /*0d50*/  ISETP.NE.AND.EX P0, PT, RZ, UR5, PT, P0 ;  /* 0x00000005ff007c0c */ /* 0x000fda000bf05300 */
[----:B------:R-:W-:Y:S05]  /*0d60*/  @!P0 BRA `(.L_x_10) ;  /* 0x00000000001c8947 */ /* 0x000fea0003800000 */
[----:B01----:R-:W0:Y:S02]  /*0d70*/  LDC.64 R4, c[0x0][0x5a0] ;  /* 0x00016800ff047b82 */ /* 0x003e240000000a00 */
[----:B0-----:R-:W2:Y:S02]  /*0d80*/  LDG.E.64 R4, desc[UR36][R4.64] ;  /* 0x0000002404047981 */ /* 0x001ea4000c1e1b00 */
[----:B--2---:R-:W-:-:S04]  /*0d90*/  ISETP.NE.U32.AND P0, PT, R4, RZ, PT ;  /* 0x000000ff0400720c */ /* 0x004fc80003f05070 */
[----:B------:R-:W-:-:S13]  /*0da0*/  ISETP.NE.AND.EX P0, PT, R5, RZ, PT, P0 ;  /* 0x000000ff0500720c */ /* 0x000fda0003f05300 */
[----:B------:R-:W-:Y:S05]  /*0db0*/  @!P0 BRA `(.L_x_10) ;  /* 0x0000000000088947 */ /* 0x000fea0003800000 */
[----:B------:R0:W5:Y:S01]  /*0dc0*/  LD.E R56, desc[UR36][R4.64] ;  /* 0x0000002404387980 */ /* 0x000162000c101900 */
[----:B------:R-:W-:Y:S05]  /*0dd0*/  BRA `(.L_x_11) ;  /* 0x0000000000247947 */ /* 0x000fea0003800000 */
.L_x_10:
[----:B------:R-:W-:Y:S02]  /*0de0*/  ULDC.64 UR4, c[0x0][0x590] ;  /* 0x0001640000047ab9 */ /* 0x000fe40000000a00 */
[----:B------:R-:W-:-:S04]  /*0df0*/  ISETP.NE.U32.AND P0, PT, RZ, UR4, PT ;  /* 0x00000004ff007c0c */ /* 0x000fc8000bf05070 */
[----:B------:R-:W-:-:S13]  /*0e00*/  ISETP.NE.AND.EX P0, PT, RZ, UR5, PT, P0 ;  /* 0x00000005ff007c0c */ /* 0x000fda000bf05300 */
[----:B------:R-:W-:Y:S05]  /*0e10*/  @!P0 BRA `(.L_x_12) ;  /* 0x00000000000c8947 */ /* 0x000fea0003800000 */
[----:B01----:R-:W0:Y:S02]  /*0e20*/  LDC.64 R4, c[0x0][0x590] ;  /* 0x00016400ff047b82 */ /* 0x003e240000000a00 */
[----:B0-----:R1:W5:Y:S01]  /*0e30*/  LDG.E R56, desc[UR36][R4.64] ;  /* 0x0000002404387981 */ /* 0x001362000c1e1900 */
[----:B------:R-:W-:Y:S05]  /*0e40*/  BRA `(.L_x_11) ;  /* 0x0000000000087947 */ /* 0x000fea0003800000 */
.L_x_12:
[----:B------:R-:W-:Y:S02]  /*0e50*/  ULDC UR4, c[0x0][0x584] ;  /* 0x0001610000047ab9 */ /* 0x000fe40000000800 */
[----:B------:R-:W-:-:S07]  /*0e60*/  IMAD.U32 R56, RZ, RZ, UR4 ;  /* 0x00000004ff387e24 */ /* 0x000fce000f8e00ff */
.L_x_11:
[----:B------:R-:W-:-:S13]  /*0e70*/  LOP3.LUT P0, RZ, R0, 0xff, RZ, 0xc0, !PT ;  /* 0x000000ff00ff7812 */ /* 0x000fda000780c0ff */
[----:B------:R-:W-:Y:S05]  /*0e80*/  @!P0 EXIT ;  /* 0x000000000000894d */ /* 0x000fea0003800000 */
[----:B------:R-:W-:Y:S01]  /*0e90*/  ULDC UR4, c[0x0][0x28c] ;  /* 0x0000a30000047ab9 */ /* 0x000fe20000000800 */
[----:B------:R-:W-:Y:S01]  /*0ea0*/  LOP3.LUT R62, R19, 0x1, RZ, 0xfc, !PT ;  /* 0x00000001133e7812 */ /* 0x000fe200078efcff */
[----:B------:R-:W-:Y:S01]  /*0eb0*/  UIADD3 UR4, UR4, 0x1f, URZ ;  /* 0x0000001f04047890 */ /* 0x000fe2000fffe03f */
[----:B------:R-:W-:Y:S01]  /*0ec0*/  UMOV UR38, URZ ;  /* 0x0000003f00267c82 */ /* 0x000fe20008000000 */
[----:B------:R-:W-:Y:S02]  /*0ed0*/  UMOV UR39, URZ ;  /* 0x0000003f00277c82 */ /* 0x000fe40008000000 */
[----:B------:R-:W-:-:S04]  /*0ee0*/  USHF.R.S32.HI UR5, URZ, 0x1f, UR4 ;  /* 0x0000001f3f057899 */ /* 0x000fc80008011404 */
[----:B------:R-:W-:-:S04]  /*0ef0*/  ULEA.HI UR5, UR5, UR4, URZ, 0x5 ;  /* 0x0000000405057291 */ /* 0x000fc8000f8f283f */
[----:B------:R-:W-:-:S12]  /*0f00*/  USHF.R.S32.HI UR40, URZ, 0x5, UR5 ;  /* 0x000000053f287899 */ /* 0x000fd80008011405 */
.L_x_94:
[----:B------:R-:W-:Y:S01]  /*0f10*/  LOP3.LUT R0, R18, 0x80, RZ, 0xc0, !PT ;  /* 0x0000008012007812 */ /* 0x000fe200078ec0ff */
[----:B------:R-:W2:Y:S01]  /*0f20*/  S2UR UR7, SR_CgaCtaId ;  /* 0x00000000000779c3 */ /* 0x000ea20000008800 */
[----:B------:R-:W-:Y:S02]  /*0f30*/  UMOV UR6, 0x400 ;  /* 0x0000040000067882 */ /* 0x000fe40000000000 */
[----:B------:R-:W-:-:S06]  /*0f40*/  SHF.R.U32.HI R0, RZ, 0x7, R0 ;  /* 0x00000007ff007819 */ /* 0x000fcc0000011600 */
[----:B---3--:R-:W3:Y:S01]  /*0f50*/  SHFL.IDX PT, R0, R0, RZ, 0x1f ;  /* 0x00001fff00007589 */ /* 0x008ee200000e0000 */
[----:B--2---:R-:W-:Y:S01]  /*0f60*/  ULEA UR42, UR7, UR6, 0x18 ;  /* 0x00000006072a7291 */ /* 0x004fe2000f8ec03f */
[----:B---3--:R-:W-:-:S13]  /*0f70*/  R2UR UR4, R0 ;  /* 0x00000000000472ca */ /* 0x008fda00000e0000 */
[----:B------:R-:W-:-:S04]  /*0f80*/  ULEA.HI UR5, UR4, UR4, URZ, 0x1 ;  /* 0x0000000404057291 */ /* 0x000fc8000f8f083f */
[----:B------:R-:W-:-:S04]  /*0f90*/  ULOP3.LUT UR5, UR5, 0x7fffe, URZ, 0xc0, !UPT ;  /* 0x0007fffe05057892 */ /* 0x000fc8000f8ec03f */
[----:B------:R-:W-:-:S03]  /*0fa0*/  UIADD3 UR5, UR4, -UR5, URZ ;  /* 0x8000000504057290 */ /* 0x000fc6000fffe03f */
[----:B------:R-:W-:Y:S01]  /*0fb0*/  ULDC UR4, c[0x0][0x28c] ;  /* 0x0000a30000047ab9 */ /* 0x000fe20000000800 */
[----:B------:R-:W-:Y:S01]  /*0fc0*/  ULEA UR5, UR5, UR42, 0xd ;  /* 0x0000002a05057291 */ /* 0x000fe2000f8e683f */
[----:B------:R-:W-:-:S03]  /*0fd0*/  ISETP.LT.AND P0, PT, RZ, UR4, PT ;  /* 0x00000004ff007c0c */ /* 0x000fc6000bf01270 */
[----:B------:R-:W-:-:S04]  /*0fe0*/  UIADD3 UR5, UR5, 0x100, URZ ;  /* 0x0000010005057890 */ /* 0x000fc8000fffe03f */
[----:B------:R-:W-:-:S04]  /*0ff0*/  USHF.R.U32.HI UR5, URZ, 0x4, UR5 ;  /* 0x000000043f057899 */ /* 0x000fc80008011605 */
[----:B------:R-:W-:Y:S02]  /*1000*/  ULOP3.LUT UR41, UR5, 0x3fff, URZ, 0xc0, !UPT ;  /* 0x00003fff05297892 */ /* 0x000fe4000f8ec03f */
[----:B01--4-:R-:W-:Y:S10]  /*1010*/  @P0 BRA `(.L_x_13) ;  /* 0x0000000000400947 */ /* 0x013ff40003800000 */
[----:B------:R-:W-:Y:S01]  /*1020*/  MOV R0, 0x0 ;  /* 0x0000000000007802 */ /* 0x000fe20000000f00 */
[----:B------:R-:W-:Y:S01]  /*1030*/  ULDC.64 UR4, c[0x4][0x68] ;  /* 0x01001a0000047ab9 */ /* 0x000fe20000000a00 */
[----:B------:R-:W-:Y:S01]  /*1040*/  ULDC.64 UR6, c[0x4][0x8] ;  /* 0x0100020000067ab9 */ /* 0x000fe20000000a00 */
[----:B01----:R-:W-:Y:S01]  /*1050*/  IMAD.U32 R4, RZ, RZ, UR4 ;  /* 0x00000004ff047e24 */ /* 0x003fe2000f8e00ff */
[----:B------:R0:W1:Y:S01]  /*1060*/  LDC.64 R14, c[0x4][R0] ;  /* 0x01000000000e7b82 */ /* 0x0000620000000a00 */
[----:B------:R-:W-:Y:S01]  /*1070*/  IMAD.U32 R5, RZ, RZ, UR5 ;  /* 0x00000005ff057e24 */ /* 0x000fe2000f8e00ff */
[----:B------:R-:W-:Y:S01]  /*1080*/  ULDC.64 UR4, c[0x4][0x70] ;  /* 0x01001c0000047ab9 */ /* 0x000fe20000000a00 */
[----:B------:R-:W-:Y:S02]  /*1090*/  IMAD.U32 R10, RZ, RZ, UR6 ;  /* 0x00000006ff0a7e24 */ /* 0x000fe4000f8e00ff */
[----:B------:R-:W-:Y:S02]  /*10a0*/  IMAD.U32 R6, RZ, RZ, UR4 ;  /* 0x00000004ff067e24 */ /* 0x000fe4000f8e00ff */
[----:B------:R-:W-:-:S02]  /*10b0*/  IMAD.U32 R7, RZ, RZ, UR5 ;  /* 0x00000005ff077e24 */ /* 0x000fc4000f8e00ff */
[----:B------:R-:W-:Y:S02]  /*10c0*/  IMAD.U32 R11, RZ, RZ, UR7 ;  /* 0x00000007ff0b7e24 */ /* 0x000fe4000f8e00ff */
[----:B------:R-:W-:Y:S02]  /*10d0*/  IMAD.MOV.U32 R8, RZ, RZ, 0x1e1 ;  /* 0x000001e1ff087424 */ /* 0x000fe400078e00ff */
[----:B------:R-:W-:Y:S02]  /*10e0*/  IMAD.MOV.U32 R12, RZ, RZ, 0x1 ;  /* 0x00000001ff0c7424 */ /* 0x000fe400078e00ff */
[----:B0-----:R-:W-:-:S07]  /*10f0*/  IMAD.MOV.U32 R13, RZ, RZ, RZ ;  /* 0x000000ffff0d7224 */ /* 0x001fce00078e00ff */
[----:B------:R-:W-:-:S07]  /*1100*/  LEPC R20, `(.L_x_13) ;  /* 0x000000001014794e */ /* 0x000fce0000000000 */
[----:B-1---5:R-:W-:Y:S05]  /*1110*/  CALL.ABS.NOINC R14 ;  /* 0x000000000e007343 */ /* 0x022fea0003c00000 */
.L_x_13:
[----:B------:R-:W-:-:S13]  /*1120*/  ISETP.NE.AND P0, PT, R62, 0x3, PT ;  /* 0x000000033e00780c */ /* 0x000fda0003f05270 */
[----:B------:R-:W-:Y:S05]  /*1130*/  @!P0 BRA `(.L_x_14) ;  /* 0x0000000000048947 */ /* 0x000fea0003800000 */
[----:B------:R-:W-:Y:S01]  /*1140*/  BPT.TRAP 0x1 ;  /* 0x000000040000795c */ /* 0x000fe20000300000 */
.L_x_14:
[----:B------:R-:W-:Y:S02]  /*1150*/  IMAD.U32 R3, RZ, RZ, UR39 ;  /* 0x00000027ff037e24 */ /* 0x000fe4000f8e00ff */
[----:B------:R-:W-:-:S03]  /*1160*/  IMAD.U32 R0, RZ, RZ, UR38 ;  /* 0x00000026ff007e24 */ /* 0x000fc6000f8e00ff */
[----:B------:R-:W-:Y:S02]  /*1170*/  LEA R3, R3, UR42, 0x3 ;  /* 0x0000002a03037c11 */ /* 0x000fe4000f8e18ff */
[----:B------:R-:W-:-:S04]  /*1180*/  SHF.L.U32 R0, R0, 0x1f, RZ ;  /* 0x0000001f00007819 */ /* 0x000fc800000006ff */
[----:B------:R2:W3:Y:S01]  /*1190*/  SYNCS.PHASECHK.TRANS64.TRYWAIT P1, [R3+URZ], R0 ;  /* 0x00000000030075a7 */ /* 0x0004e2000802017f */
[----:B------:R-:W-:Y:S05]  /*11a0*/  @!P0 BRA `(.L_x_15) ;  /* 0x0000000000048947 */ /* 0x000fea0003800000 */
[----:B------:R-:W-:Y:S01]  /*11b0*/  BPT.TRAP 0x1 ;  /* 0x000000040000795c */ /* 0x000fe20000300000 */
.L_x_15:
[----:B---3--:R-:W-:Y:S05]  /*11c0*/  @P1 BRA `(.L_x_16) ;  /* 0x0000000000081947 */ /* 0x008fea0003800000 */
[----:B------:R-:W3:Y:S02]  /*11d0*/  SYNCS.PHASECHK.TRANS64.TRYWAIT P1, [R3+URZ], R0 ;  /* 0x00000000030075a7 */ /* 0x000ee4000802017f */
[----:B---3--:R-:W-:Y:S05]  /*11e0*/  @!P1 BRA `(.L_x_17) ;  /* 0x0000004000dc9947 */ /* 0x008fea0003800000 */
.L_x_16:
[----:B------:R-:W-:-:S04]  /*11f0*/  UISETP.LT.AND UP0, UPT, UR40, 0x1, UPT ;  /* 0x000000012800788c */ /* 0x000fc8000bf01270 */
[----:B------:R-:W-:-:S04]  /*1200*/  USEL UR4, UR40, 0x1, UP0 ;  /* 0x0000000128047887 */ /* 0x000fc80008000000 */
[----:B------:R-:W-:-:S06]  /*1210*/  UIADD3 UR4, UR40, -UR4, URZ ;  /* 0x8000000428047290 */ /* 0x000fcc000fffe03f */
[----:B--23--:R-:W-:Y:S01]  /*1220*/  IMAD.U32 R0, RZ, RZ, UR4 ;  /* 0x00000004ff007e24 */ /* 0x00cfe2000f8e00ff */
[----:B------:R-:W-:Y:S05]  /*1230*/  WARPSYNC.ALL ;  /* 0x0000000000007948 */ /* 0x000fea0003800000 */
[----:B------:R-:W-:Y:S01]  /*1240*/  ISETP.GE.AND P1, PT, R0, 0x1, PT ;  /* 0x000000010000780c */ /* 0x000fe20003f26270 */
[----:B------:R-:W-:Y:S01]  /*1250*/  UIADD3 UR4, UR42, 0xc100, URZ ;  /* 0x0000c1002a047890 */ /* 0x000fe2000fffe03f */
[----:B------:R-:W-:Y:S01]  /*1260*/  WARPGROUP.ARRIVE ;  /* 0x00000000000079c5 */ /* 0x000fe20000000000 */
[----:B------:R-:W-:Y:S01]  /*1270*/  UMOV UR9, 0x40000040 ;  /* 0x4000004000097882 */ /* 0x000fe20000000000 */
[----:B------:R-:W-:Y:S01]  /*1280*/  UMOV UR11, 0x40000040 ;  /* 0x40000040000b7882 */ /* 0x000fe20000000000 */
[----:B------:R-:W-:-:S04]  /*1290*/  USHF.R.U32.HI UR4, URZ, 0x4, UR4 ;  /* 0x000000043f047899 */ /* 0x000fc80008011604 */
[----:B------:R-:W-:Y:S02]  /*12a0*/  ULOP3.LUT UR5, UR4, 0x3fff, URZ, 0xc0, !UPT ;  /* 0x00003fff04057892 */ /* 0x000fe4000f8ec03f */
[----:B------:R-:W-:Y:S02]  /*12b0*/  ULOP3.LUT UR4, UR41, 0x10000, URZ, 0xfc, !UPT ;  /* 0x0001000029047892 */ /* 0x000fe4000f8efc3f */
[----:B------:R-:W-:Y:S02]  /*12c0*/  ULOP3.LUT UR5, UR5, 0x10000, URZ, 0xfc, !UPT ;  /* 0x0001000005057892 */ /* 0x000fe4000f8efc3f */
[----:B------:R-:W-:Y:S02]  /*12d0*/  ULEA UR6, UR39, UR4, 0xa ;  /* 0x0000000427067291 */ /* 0x000fe4000f8e503f */
[----:B------:R-:W-:-:S05]  /*12e0*/  ULEA UR7, UR39, UR5, 0x9 ;  /* 0x0000000527077291 */ /* 0x000fca000f8e483f */
[----:B------:R-:W-:Y:S02]  /*12f0*/  UMOV UR8, UR6 ;  /* 0x0000000600087c82 */ /* 0x000fe40008000000 */
[----:B------:R-:W-:Y:S02]  /*1300*/  UMOV UR10, UR7 ;  /* 0x00000007000a7c82 */ /* 0x000fe40008000000 */
[----:B------:R-:W-:Y:S01]  /*1310*/  HGMMA.64x64x8.F32.TF32 R24, gdesc[UR8], RZ, !UPT, gsb0 ;  /* 0x04e00000081879f0 */ /* 0x000fe2000c0028ff */
[----:B------:R-:W-:Y:S02]  /*1320*/  UIADD3 UR8, UR6, 0x2, URZ ;  /* 0x0000000206087890 */ /* 0x000fe4000fffe03f */
[----:B------:R-:W-:Y:S01]  /*1330*/  UIADD3 UR10, UR7, 0x2, URZ ;  /* 0x00000002070a7890 */ /* 0x000fe2000fffe03f */
[----:B------:R-:W-:Y:S01]  /*1340*/  UMOV UR9, 0x40000040 ;  /* 0x4000004000097882 */ /* 0x000fe20000000000 */
[----:B------:R-:W-:Y:S01]  /*1350*/  UMOV UR11, 0x40000040 ;  /* 0x40000040000b7882 */ /* 0x000fe20000000000 */
[----:B------:R-:W-:-:S02]  /*1360*/  WARPGROUP.DEPBAR.LE gsb0, 0x0 ;  /* 0x00008000000079c5 */ /* 0x000fc40000010000 */
[----:B------:R-:W-:-:S06]  /*1370*/  WARPGROUP.ARRIVE ;  /* 0x00000000000079c5 */ /* 0x000fcc0000000000 */
[----:B------:R-:W-:Y:S01]  /*1380*/  HGMMA.64x64x8.F32.TF32 R24, gdesc[UR8], R24, gsb0 ;  /* 0x04e00000081879f0 */ /* 0x000fe20008002818 */
[----:B------:R-:W-:Y:S02]  /*1390*/  UIADD3 UR8, UR6, 0x4, URZ ;  /* 0x0000000406087890 */ /* 0x000fe4000fffe03f */
[----:B------:R-:W-:Y:S01]  /*13a0*/  UIADD3 UR10, UR7, 0x4, URZ ;  /* 0x00000004070a7890 */ /* 0x000fe2000fffe03f */
[----:B------:R-:W-:Y:S01]  /*13b0*/  UMOV UR9, 0x40000040 ;  /* 0x4000004000097882 */ /* 0x000fe20000000000 */
[----:B------:R-:W-:Y:S01]  /*13c0*/  UMOV UR11, 0x40000040 ;  /* 0x40000040000b7882 */ /* 0x000fe20000000000 */
[----:B------:R-:W-:Y:S02]  /*13d0*/  WARPGROUP.DEPBAR.LE gsb0, 0x0 ;  /* 0x00008000000079c5 */ /* 0x000fe40000010000 */
        /* <DEDUP_REMOVED lines=8> */
[----:B------:R-:W-:Y:S03]  /*1460*/  HGMMA.64x64x8.F32.TF32 R24, gdesc[UR8], R24, gsb0 ;  /* 0x04e00000081879f0 */ /* 0x000fe60008002818 */
[----:B------:R-:W-:Y:S02]  /*1470*/  WARPGROUP.DEPBAR.LE gsb0, 0x0 ;  /* 0x00008000000079c5 */ /* 0x000fe40000010000 */
[----:B------:R-:W-:Y:S05]  /*1480*/  @!P1 BRA `(.L_x_18) ;  /* 0x0000000400189947 */ /* 0x000fea0003800000 */
[----:B------:R-:W-:-:S04]  /*1490*/  UIADD3 UR6, UR39, 0x1, URZ ;  /* 0x0000000127067890 */ /* 0x000fc8000fffe03f */
[----:B------:R-:W-:-:S04]  /*14a0*/  UISETP.NE.AND UP0, UPT, UR6, 0x3, UPT ;  /* 0x000000030600788c */ /* 0x000fc8000bf05270 */
[----:B------:R-:W-:Y:S02]  /*14b0*/  USEL UR7, URZ, 0x1, UP0 ;  /* 0x000000013f077887 */ /* 0x000fe40008000000 */
[----:B------:R-:W-:Y:S02]  /*14c0*/  USEL UR6, UR6, URZ, UP0 ;  /* 0x0000003f06067287 */ /* 0x000fe40008000000 */
[----:B------:R-:W-:-:S06]  /*14d0*/  ULOP3.LUT UR7, UR38, UR7, URZ, 0x3c, !UPT ;  /* 0x0000000726077292 */ /* 0x000fcc000f8e3c3f */
[----:B01----:R-:W-:Y:S01]  /*14e0*/  IMAD.U32 R5, RZ, RZ, UR7 ;  /* 0x00000007ff057e24 */ /* 0x003fe2000f8e00ff */
[----:B------:R-:W-:-:S06]  /*14f0*/  UMOV UR7, UR39 ;  /* 0x0000002700077c82 */ /* 0x000fcc0008000000 */
.L_x_25:
[----:B01----:R-:W-:Y:S05]  /*1500*/  @!P0 BRA `(.L_x_19) ;  /* 0x0000000000048947 */ /* 0x003fea0003800000 */
[----:B------:R-:W-:Y:S01]  /*1510*/  BPT.TRAP 0x1 ;  /* 0x000000040000795c */ /* 0x000fe20000300000 */
.L_x_19:
[----:B------:R-:W0:Y:S01]  /*1520*/  S2UR UR9, SR_CgaCtaId ;  /* 0x00000000000979c3 */ /* 0x000e220000008800 */
[----:B------:R-:W-:Y:S01]  /*1530*/  UMOV UR8, 0x400 ;  /* 0x0000040000087882 */ /* 0x000fe20000000000 */
[----:B------:R-:W-:Y:S01]  /*1540*/  SHF.L.U32 R3, R5, 0x1f, RZ ;  /* 0x0000001f05037819 */ /* 0x000fe200000006ff */
[----:B0-----:R-:W-:-:S04]  /*1550*/  ULEA UR14, UR9, UR8, 0x18 ;  /* 0x00000008090e7291 */ /* 0x001fc8000f8ec03f */
[----:B------:R-:W-:-:S09]  /*1560*/  ULEA UR8, UR6, UR14, 0x3 ;  /* 0x0000000e06087291 */ /* 0x000fd2000f8e183f */
[----:B------:R0:W1:Y:S01]  /*1570*/  SYNCS.PHASECHK.TRANS64.TRYWAIT P1, [UR8], R3 ;  /* 0x00000003ff0075a7 */ /* 0x0000620008020148 */
[----:B------:R-:W-:Y:S05]  /*1580*/  @!P0 BRA `(.L_x_20) ;  /* 0x0000000000048947 */ /* 0x000fea0003800000 */
[----:B------:R-:W-:Y:S01]  /*1590*/  BPT.TRAP 0x1 ;  /* 0x000000040000795c */ /* 0x000fe20000300000 */
.L_x_20:
[----:B-1----:R-:W-:Y:S05]  /*15a0*/  @P1 BRA `(.L_x_21) ;  /* 0x0000000000081947 */ /* 0x002fea0003800000 */
[----:B------:R-:W1:Y:S02]  /*15b0*/  SYNCS.PHASECHK.TRANS64.TRYWAIT P1, [UR8], R3 ;  /* 0x00000003ff0075a7 */ /* 0x000e640008020148 */
[----:B-1----:R-:W-:Y:S05]  /*15c0*/  @!P1 BRA `(.L_x_22) ;  /* 0x0000003c00f89947 */ /* 0x002fea0003800000 */
.L_x_21:
[----:B------:R-:W-:Y:S01]  /*15d0*/  ULEA UR12, UR6, UR4, 0xa ;  /* 0x00000004060c7291 */ /* 0x000fe2000f8e503f */
[----:B------:R-:W-:Y:S01]  /*15e0*/  WARPGROUP.ARRIVE ;  /* 0x00000000000079c5 */ /* 0x000fe20000000000 */
[----:B------:R-:W-:Y:S01]  /*15f0*/  ULEA UR13, UR6, UR5, 0x9 ;  /* 0x00000005060d7291 */ /* 0x000fe2000f8e483f */
[----:B------:R-:W-:Y:S01]  /*1600*/  UMOV UR9, 0x40000040 ;  /* 0x4000004000097882 */ /* 0x000fe20000000000 */
[----:B------:R-:W-:-:S03]  /*1610*/  UMOV UR11, 0x40000040 ;  /* 0x40000040000b7882 */ /* 0x000fc60000000000 */
[----:B------:R-:W-:Y:S02]  /*1620*/  UMOV UR8, UR12 ;  /* 0x0000000c00087c82 */ /* 0x000fe40008000000 */
[----:B------:R-:W-:Y:S02]  /*1630*/  UMOV UR10, UR13 ;  /* 0x0000000d000a7c82 */ /* 0x000fe40008000000 */
[----:B------:R-:W-:Y:S01]  /*1640*/  HGMMA.64x64x8.F32.TF32 R24, gdesc[UR8], R24, gsb0 ;  /* 0x04e00000081879f0 */ /* 0x000fe20008002818 */
        /* <DEDUP_REMOVED lines=23> */
[----:B------:R-:W-:Y:S01]  /*17c0*/  BPT.TRAP 0x1 ;  /* 0x000000040000795c */ /* 0x000fe20000300000 */
.L_x_23:
[----:B------:R-:W-:Y:S01]  /*17d0*/  ULEA UR8, UR7, UR14, 0x3 ;  /* 0x0000000e07087291 */ /* 0x000fe2000f8e183f */
[----:B------:R-:W-:-:S03]  /*17e0*/  ISETP.GT.U32.AND P1, PT, R19, 0x1, PT ;  /* 0x000000011300780c */ /* 0x000fc60003f24070 */
[----:B------:R-:W-:-:S04]  /*17f0*/  UIADD3 UR8, UR8, 0x18, URZ ;  /* 0x0000001808087890 */ /* 0x000fc8000fffe03f */
[----:B------:R-:W-:-:S09]  /*1800*/  UPRMT UR8, URZ, 0x654, UR8 ;  /* 0x000006543f087896 */ /* 0x000fd20008000008 */
[----:B------:R-:W-:Y:S01]  /*1810*/  SYNCS.ARRIVE.TRANS64.RED.A1T0 RZ, [UR8], RZ ;  /* 0x000000ffffff79a7 */ /* 0x000fe20008100408 */
[----:B------:R-:W-:Y:S05]  /*1820*/  @P1 BRA `(.L_x_24) ;  /* 0x0000000000041947 */ /* 0x000fea0003800000 */
[----:B------:R-:W-:Y:S01]  /*1830*/  BPT.TRAP 0x1 ;  /* 0x000000040000795c */ /* 0x000fe20000300000 */
.L_x_24:
[----:B------:R-:W-:Y:S01]  /*1840*/  UIADD3 UR6, UR6, 0x1, URZ ;  /* 0x0000000106067890 */ /* 0x000fe2000fffe03f */
[C---:B------:R-:W-:Y:S01]  /*1850*/  ISETP.GT.AND P1, PT, R0.reuse, 0x1, PT ;  /* 0x000000010000780c */ /* 0x040fe20003f24270 */
[----:B------:R-:W-:Y:S01]  /*1860*/  UIADD3 UR7, UR7, 0x1, URZ ;  /* 0x0000000107077890 */ /* 0x000fe2000fffe03f */
[----:B------:R-:W-:Y:S01]  /*1870*/  VIADD R0, R0, 0xffffffff ;  /* 0xffffffff00007836 */ /* 0x000fe20000000000 */
[----:B------:R-:W-:Y:S02]  /*1880*/  UISETP.NE.AND UP0, UPT, UR6, 0x3, UPT ;  /* 0x000000030600788c */ /* 0x000fe4000bf05270 */
[----:B------:R-:W-:Y:S02]  /*1890*/  UISETP.NE.AND UP1, UPT, UR7, 0x3, UPT ;  /* 0x000000030700788c */ /* 0x000fe4000bf25270 */
[----:B------:R-:W-:Y:S02]  /*18a0*/  USEL UR8, URZ, 0x1, UP0 ;  /* 0x000000013f087887 */ /* 0x000fe40008000000 */
[----:B------:R-:W-:-:S02]  /*18b0*/  USEL UR6, UR6, URZ, UP0 ;  /* 0x0000003f06067287 */ /* 0x000fc40008000000 */
[----:B------:R-:W-:Y:S02]  /*18c0*/  USEL UR7, UR7, URZ, UP1 ;  /* 0x0000003f07077287 */ /* 0x000fe40008800000 */
[----:B------:R-:W-:Y:S01]  /*18d0*/  LOP3.LUT R5, R5, UR8, RZ, 0x3c, !PT ;  /* 0x0000000805057c12 */ /* 0x000fe2000f8e3cff */
[----:B------:R-:W-:Y:S09]  /*18e0*/  @P1 BRA `(.L_x_25) ;  /* 0xfffffffc00041947 */ /* 0x000ff2000383ffff */
.L_x_18:
[----:B------:R-:W2:Y:S02]  /*18f0*/  LDC R0, c[0x0][0x28c] ;  /* 0x0000a300ff007b82 */ /* 0x000ea40000000800 */
[----:B--2---:R-:W-:-:S13]  /*1900*/  ISETP.GE.AND P1, PT, R0, 0x1, PT ;  /* 0x000000010000780c */ /* 0x004fda0003f26270 */
[----:B------:R-:W-:Y:S05]  /*1910*/  @!P1 BRA `(.L_x_26) ;  /* 0x0000000000489947 */ /* 0x000fea0003800000 */
[----:B------:R-:W-:Y:S05]  /*1920*/  @!P0 BRA `(.L_x_27) ;  /* 0x0000000000048947 */ /* 0x000fea0003800000 */
[----:B------:R-:W-:Y:S01]  /*1930*/  BPT.TRAP 0x1 ;  /* 0x000000040000795c */ /* 0x000fe20000300000 */
.L_x_27:
[----:B------:R-:W2:Y:S01]  /*1940*/  S2UR UR7, SR_CgaCtaId ;  /* 0x00000000000779c3 */ /* 0x000ea20000008800 */
[----:B------:R-:W-:Y:S01]  /*1950*/  UISETP.LT.AND UP0, UPT, UR40, 0x1, UPT ;  /* 0x000000012800788c */ /* 0x000fe2000bf01270 */
[----:B------:R-:W-:-:S03]  /*1960*/  ISETP.GT.U32.AND P0, PT, R19, 0x1, PT ;  /* 0x000000011300780c */ /* 0x000fc60003f04070 */
[----:B------:R-:W-:-:S04]  /*1970*/  USEL UR6, UR40, 0x1, UP0 ;  /* 0x0000000128067887 */ /* 0x000fc80008000000 */
[----:B------:R-:W-:-:S04]  /*1980*/  UIADD3 UR6, UR39, UR40, -UR6 ;  /* 0x0000002827067290 */ /* 0x000fc8000fffe806 */
[----:B------:R-:W-:-:S04]  /*1990*/  UIMAD.WIDE.U32 UR4, UR6, -0x55555555, URZ ;  /* 0xaaaaaaab060478a5 */ /* 0x000fc8000f8e003f */
[----:B------:R-:W-:-:S03]  /*19a0*/  USHF.R.U32.HI UR4, URZ, 0x1, UR5 ;  /* 0x000000013f047899 */ /* 0x000fc60008011605 */
[----:B------:R-:W-:Y:S01]  /*19b0*/  UMOV UR5, 0x400 ;  /* 0x0000040000057882 */ /* 0x000fe20000000000 */
[----:B------:R-:W-:Y:S02]  /*19c0*/  UIMAD UR6, UR4, -0x3, UR6 ;  /* 0xfffffffd040678a4 */ /* 0x000fe4000f8e0206 */
[----:B--2---:R-:W-:-:S04]  /*19d0*/  ULEA UR5, UR7, UR5, 0x18 ;  /* 0x0000000507057291 */ /* 0x004fc8000f8ec03f */
[----:B------:R-:W-:-:S04]  /*19e0*/  ULEA UR6, UR6, UR5, 0x3 ;  /* 0x0000000506067291 */ /* 0x000fc8000f8e183f */
[----:B------:R-:W-:-:S04]  /*19f0*/  UIADD3 UR6, UR6, 0x18, URZ ;  /* 0x0000001806067890 */ /* 0x000fc8000fffe03f */
[----:B------:R-:W-:-:S09]  /*1a00*/  UPRMT UR6, URZ, 0x654, UR6 ;  /* 0x000006543f067896 */ /* 0x000fd20008000006 */
[----:B------:R-:W-:Y:S01]  /*1a10*/  SYNCS.ARRIVE.TRANS64.RED.A1T0 RZ, [UR6], RZ ;  /* 0x000000ffffff79a7 */ /* 0x000fe20008100406 */
[----:B------:R-:W-:Y:S05]  /*1a20*/  @P0 BRA `(.L_x_26) ;  /* 0x0000000000040947 */ /* 0x000fea0003800000 */
[----:B------:R-:W-:Y:S01]  /*1a30*/  BPT.TRAP 0x1 ;  /* 0x000000040000795c */ /* 0x000fe20000300000 */
.L_x_26:
[----:B------:R-:W2:Y:S01]  /*1a40*/  LDC R6, c[0x0][0x288] ;  /* 0x0000a200ff067b82 */ /* 0x000ea20000000800 */
[----:B------:R-:W-:Y:S01]  /*1a50*/  LOP3.LUT R0, R22, 0x1, RZ, 0xc0, !PT ;  /* 0x0000000116007812 */ /* 0x000fe200078ec0ff */
[----:B------:R-:W-:Y:S01]  /*1a60*/  IMAD.SHL.U32 R59, R59, 0x40, RZ ;  /* 0x000000403b3b7824 */ /* 0x000fe200078e00ff */
[----:B01----:R-:W-:Y:S01]  /*1a70*/  SHF.R.U32.HI R3, RZ, 0x2, R18 ;  /* 0x00000002ff037819 */ /* 0x003fe20000011612 */
[----:B------:R-:W-:Y:S01]  /*1a80*/  UIADD3 UR39, UR40, UR39, URZ ;  /* 0x0000002728277290 */ /* 0x000fe2000fffe03f */
[----:B------:R-:W-:Y:S01]  /*1a90*/  LOP3.LUT R4, R18, 0x60, RZ, 0xc0, !PT ;  /* 0x0000006012047812 */ /* 0x000fe200078ec0ff */
[----:B------:R-:W-:Y:S01]  /*1aa0*/  IMAD.SHL.U32 R8, R0, 0x40, RZ ;  /* 0x0000004000087824 */ /* 0x000fe200078e00ff */
[----:B------:R-:W-:Y:S01]  /*1ab0*/  LOP3.LUT R5, R18, 0x3, RZ, 0xc0, !PT ;  /* 0x0000000312057812 */ /* 0x000fe200078ec0ff */
[----:B------:R-:W-:Y:S01]  /*1ac0*/  UISETP.GT.U32.AND UP0, UPT, UR39, 0x2, UPT ;  /* 0x000000022700788c */ /* 0x000fe2000bf04070 */
[----:B------:R-:W-:Y:S01]  /*1ad0*/  LOP3.LUT R3, R3, 0x7, RZ, 0xc0, !PT ;  /* 0x0000000703037812 */ /* 0x000fe200078ec0ff */
[----:B------:R-:W-:Y:S01]  /*1ae0*/  ULDC UR7, c[0x0][0x284] ;  /* 0x0000a10000077ab9 */ /* 0x000fe20000000800 */
[----:B------:R-:W-:Y:S01]  /*1af0*/  SHF.R.U32.HI R4, RZ, 0x1, R4 ;  /* 0x00000001ff047819 */ /* 0x000fe20000011604 */
[----:B------:R-:W-:Y:S01]  /*1b00*/  UISETP.LT.U32.AND UP0, UPT, UR40, 0x3, UP0 ;  /* 0x000000032800788c */ /* 0x000fe20008701070 */
[----:B------:R-:W-:Y:S01]  /*1b10*/  SHF.R.S32.HI R15, RZ, 0x1f, R57 ;  /* 0x0000001fff0f7819 */ /* 0x000fe20000011439 */
[----:B------:R-:W-:Y:S01]  /*1b20*/  UISETP.GE.U32.AND UP1, UPT, UR40, 0x3, UPT ;  /* 0x000000032800788c */ /* 0x000fe2000bf26070 */
[--C-:B------:R-:W-:Y:S01]  /*1b30*/  IADD3 R7, RZ, -R4, -R3.reuse ;  /* 0x80000004ff077210 */ /* 0x100fe20007ffe803 */
[----:B------:R-:W-:Y:S01]  /*1b40*/  ULDC.64 UR8, c[0x0][0x5d0] ;  /* 0x0001740000087ab9 */ /* 0x000fe20000000a00 */
[----:B------:R-:W-:Y:S01]  /*1b50*/  LOP3.LUT R3, R8, 0x40, R3, 0xe2, !PT ;  /* 0x0000004008037812 */ /* 0x000fe200078ee203 */
[----:B------:R-:W-:Y:S01]  /*1b60*/  IMAD.SHL.U32 R8, R18, 0x2, RZ ;  /* 0x0000000212087824 */ /* 0x000fe200078e00ff */
[----:B------:R-:W-:Y:S01]  /*1b70*/  UIMAD.WIDE.U32 UR4, UR39, -0x55555555, URZ ;  /* 0xaaaaaaab270478a5 */ /* 0x000fe2000f8e003f */
[----:B------:R-:W-:Y:S01]  /*1b80*/  IMAD.WIDE R10, R58, 0x80, RZ ;  /* 0x000000803a0a7825 */ /* 0x000fe200078e02ff */
[----:B------:R-:W-:-:S02]  /*1b90*/  USEL UR6, URZ, 0x1, !UP0 ;  /* 0x000000013f067887 */ /* 0x000fc4000c000000 */
[----:B------:R-:W-:Y:S01]  /*1ba0*/  LOP3.LUT R8, R59, 0x6, R8, 0xf8, !PT ;  /* 0x000000063b087812 */ /* 0x000fe200078ef808 */
[----:B--2---:R-:W-:Y:S01]  /*1bb0*/  IMAD R12, R5, -0x2, R6 ;  /* 0xfffffffe050c7824 */ /* 0x004fe200078e0206 */
[----:B------:R-:W-:Y:S01]  /*1bc0*/  ISETP.GE.AND P0, PT, R59, R6, PT ;  /* 0x000000063b00720c */ /* 0x000fe20003f06270 */
[----:B------:R-:W-:Y:S01]  /*1bd0*/  IMAD.SHL.U32 R5, R58, 0x80, RZ ;  /* 0x000000803a057824 */ /* 0x000fe200078e00ff */
[----:B------:R-:W-:Y:S01]  /*1be0*/  SHF.R.S32.HI R9, RZ, 0x1f, R8 ;  /* 0x0000001fff097819 */ /* 0x000fe20000011408 */
[----:B------:R-:W-:Y:S01]  /*1bf0*/  IMAD R6, R15, UR8, RZ ;  /* 0x000000080f067c24 */ /* 0x000fe2000f8e02ff */
[----:B------:R-:W-:Y:S01]  /*1c00*/  USHF.R.U32.HI UR4, URZ, 0x1, UR5 ;  /* 0x000000013f047899 */ /* 0x000fe20008011605 */
[----:B------:R-:W-:Y:S01]  /*1c10*/  IMAD R0, R0, -0x40, R7 ;  /* 0xffffffc000007824 */ /* 0x000fe200078e0207 */
[----:B------:R-:W-:Y:S01]  /*1c20*/  ISETP.GE.OR P0, PT, R5, UR7, P0 ;  /* 0x0000000705007c0c */ /* 0x000fe20008706670 */
[----:B------:R-:W-:Y:S01]  /*1c30*/  ULOP3.LUT UR38, UR38, UR6, URZ, 0x3c, !UPT ;  /* 0x0000000626267292 */ /* 0x000fe2000f8e3c3f */
[C---:B------:R-:W-:Y:S01]  /*1c40*/  IMAD R13, R57.reuse, UR9, R6 ;  /* 0x00000009390d7c24 */ /* 0x040fe2000f8e0206 */
[----:B------:R-:W-:Y:S01]  /*1c50*/  LOP3.LUT R71, R10, R3, R4, 0xfe, !PT ;  /* 0x000000030a477212 */ /* 0x000fe200078efe04 */
[----:B------:R-:W-:Y:S01]  /*1c60*/  IMAD.WIDE.U32 R6, R57, UR8, R8 ;  /* 0x0000000839067c25 */ /* 0x000fe2000f8e0008 */
[----:B------:R-:W-:Y:S01]  /*1c70*/  UIMAD UR39, UR4, -0x3, UR39 ;  /* 0xfffffffd042778a4 */ /* 0x000fe2000f8e0227 */
[----:B------:R-:W-:Y:S01]  /*1c80*/  IADD3 R3, -R5, UR7, R0 ;  /* 0x0000000705037c10 */ /* 0x000fe2000fffe100 */
[----:B------:R-:W-:Y:S01]  /*1c90*/  @UP1 ULOP3.LUT UR38, UR38, 0x1, UR4, 0x78, !UPT ;  /* 0x0000000126261892 */ /* 0x000fe2000f8e7804 */
[----:B------:R-:W-:-:S02]  /*1ca0*/  IMAD.IADD R7, R7, 0x1, R13 ;  /* 0x0000000107077824 */ /* 0x000fc400078e020d */
[----:B------:R-:W-:Y:S02]  /*1cb0*/  IMAD.IADD R4, R12, 0x1, -R59 ;  /* 0x000000010c047824 */ /* 0x000fe400078e0a3b */
[----:B------:R-:W-:Y:S01]  /*1cc0*/  IMAD.MOV.U32 R0, RZ, RZ, -0x1 ;  /* 0xffffffffff007424 */ /* 0x000fe200078e00ff */
[----:B------:R-:W-:Y:S06]  /*1cd0*/  @P0 BRA `(.L_x_28) ;  /* 0x0000001c000c0947 */ /* 0x000fec0003800000 */
[----:B------:R-:W0:Y:S01]  /*1ce0*/  LDC.64 R64, c[0x0][0x5c8] ;  /* 0x00017200ff407b82 */ /* 0x000e220000000a00 */
[----:B-----5:R-:W-:Y:S01]  /*1cf0*/  FSETP.NEU.AND P1, PT, R56, RZ, PT ;  /* 0x000000ff3800720b */ /* 0x020fe20003f2d000 */
[----:B------:R-:W-:Y:S01]  /*1d00*/  BSSY B0, `(.L_x_28) ;  /* 0x00001c0000007945 */ /* 0x000fe20003800000 */
[----:B------:R-:W-:-:S04]  /*1d10*/  ISETP.GT.AND P0, PT, R4, RZ, PT ;  /* 0x000000ff0400720c */ /* 0x000fc80003f04270 */
[----:B------:R-:W-:Y:S01]  /*1d20*/  ISETP.GT.AND P4, PT, R3, RZ, P0 ;  /* 0x000000ff0300720c */ /* 0x000fe20000784270 */
[-C--:B0-----:R-:W-:Y:S02]  /*1d30*/  IMAD R12, R11, R64.reuse, RZ ;  /* 0x000000400b0c7224 */ /* 0x081fe400078e02ff */
[----:B------:R-:W-:-:S04]  /*1d40*/  IMAD.WIDE.U32 R58, R71, R64, R6 ;  /* 0x00000040473a7225 */ /* 0x000fc800078e0006 */
[----:B------:R-:W-:-:S04]  /*1d50*/  IMAD R5, R71, R65, R12 ;  /* 0x0000004147057224 */ /* 0x000fc800078e020c */
[----:B------:R-:W-:Y:S01]  /*1d60*/  IMAD.IADD R73, R59, 0x1, R5 ;  /* 0x000000013b497824 */ /* 0x000fe200078e0205 */
[----:B------:R-:W-:Y:S06]  /*1d70*/  @!P1 BRA `(.L_x_29) ;  /* 0x0000001000e09947 */ /* 0x000fec0003800000 */
[----:B------:R-:W0:Y:S01]  /*1d80*/  LDC.64 R66, c[0x0][0x5b8] ;  /* 0x00016e00ff427b82 */ /* 0x000e220000000a00 */
[----:B------:R-:W-:-:S07]  /*1d90*/  ULDC.64 UR4, c[0x0][0x5c0] ;  /* 0x0001700000047ab9 */ /* 0x000fce0000000a00 */
[----:B------:R-:W1:Y:S08]  /*1da0*/  LDC.64 R60, c[0x0][0x5b0] ;  /* 0x00016c00ff3c7b82 */ /* 0x000e700000000a00 */
[----:B------:R-:W2:Y:S01]  /*1db0*/  LDC.64 R68, c[0x0][0x5a8] ;  /* 0x00016a00ff447b82 */ /* 0x000ea20000000a00 */
[-C--:B0-----:R-:W-:Y:S02]  /*1dc0*/  IMAD R6, R15, R66.reuse, RZ ;  /* 0x000000420f067224 */ /* 0x081fe400078e02ff */
[----:B------:R-:W-:-:S04]  /*1dd0*/  IMAD.WIDE.U32 R12, R57, R66, R8 ;  /* 0x00000042390c7225 */ /* 0x000fc800078e0008 */
[----:B------:R-:W-:Y:S02]  /*1de0*/  IMAD R59, R57, R67, R6 ;  /* 0x00000043393b7224 */ /* 0x000fe400078e0206 */
[----:B-1----:R-:W-:-:S03]  /*1df0*/  IMAD R10, R11, R60, RZ ;  /* 0x0000003c0b0a7224 */ /* 0x002fc600078e02ff */
[----:B------:R-:W-:Y:S01]  /*1e00*/  IADD3 R13, R13, R59, RZ ;  /* 0x0000003b0d0d7210 */ /* 0x000fe20007ffe0ff */
[C---:B------:R-:W-:Y:S02]  /*1e10*/  IMAD R63, R71.reuse, R61, R10 ;  /* 0x0000003d473f7224 */ /* 0x040fe400078e020a */
[----:B------:R-:W-:-:S04]  /*1e20*/  IMAD.WIDE.U32 R6, R71, R60, R12 ;  /* 0x0000003c47067225 */ /* 0x000fc800078e000c */
[----:B------:R-:W-:Y:S01]  /*1e30*/  IMAD.IADD R5, R7, 0x1, R63 ;  /* 0x0000000107057824 */ /* 0x000fe200078e023f */
[----:B--2---:R-:W-:-:S04]  /*1e40*/  LEA R14, P1, R6, R68, 0x2 ;  /* 0x00000044060e7211 */ /* 0x004fc800078210ff */
[----:B------:R-:W-:-:S05]  /*1e50*/  LEA.HI.X R15, R6, R69, R5, 0x2, P1 ;  /* 0x00000045060f7211 */ /* 0x000fca00008f1405 */
[----:B------:R0:W2:Y:S01]  /*1e60*/  @P4 LDG.E.LTC128B R5, desc[UR36][R14.64] ;  /* 0x000000240e054981 */ /* 0x0000a2000c1e1920 */
[----:B------:R-:W-:Y:S01]  /*1e70*/  IMAD.WIDE.U32 R6, R71, R60, R8 ;  /* 0x0000003c47067225 */ /* 0x000fe200078e0008 */
[C---:B------:R-:W-:Y:S01]  /*1e80*/  SHF.L.U64.HI R11, R60.reuse, 0x3, R61 ;  /* 0x000000033c0b7819 */ /* 0x040fe2000001023d */
[----:B------:R-:W-:Y:S01]  /*1e90*/  BSSY B1, `(.L_x_30) ;  /* 0x0000016000017945 */ /* 0x000fe20003800000 */
[----:B------:R-:W-:Y:S01]  /*1ea0*/  ISETP.GT.AND P0, PT, R3, 0x8, P0 ;  /* 0x000000080300780c */ /* 0x000fe20000704270 */
[----:B------:R-:W-:Y:S02]  /*1eb0*/  IMAD.IADD R7, R63, 0x1, R7 ;  /* 0x000000013f077824 */ /* 0x000fe400078e0207 */
[----:B------:R-:W-:Y:S02]  /*1ec0*/  IMAD.SHL.U32 R10, R60, 0x8, RZ ;  /* 0x000000083c0a7824 */ /* 0x000fe400078e00ff */
[----:B------:R-:W-:-:S04]  /*1ed0*/  IMAD.WIDE.U32 R20, R57, R66, R6 ;  /* 0x0000004239147225 */ /* 0x000fc800078e0006 */
[----:B------:R-:W-:Y:S01]  /*1ee0*/  IMAD.WIDE.U32 R60, R71, R60, R10 ;  /* 0x0000003c473c7225 */ /* 0x000fe200078e000a */
[----:B------:R-:W-:Y:S02]  /*1ef0*/  LEA R10, P1, R58, UR4, 0x2 ;  /* 0x000000043a0a7c11 */ /* 0x000fe4000f8210ff */
[----:B------:R-:W-:Y:S01]  /*1f00*/  LEA R6, P3, R20, R68, 0x2 ;  /* 0x0000004414067211 */ /* 0x000fe200078610ff */
[----:B0-----:R-:W-:Y:S01]  /*1f10*/  IMAD.IADD R14, R59, 0x1, R21 ;  /* 0x000000013b0e7824 */ /* 0x001fe200078e0215 */
[----:B------:R-:W-:Y:S01]  /*1f20*/  LEA.HI.X R11, R58, UR5, R73, 0x2, P1 ;  /* 0x000000053a0b7c11 */ /* 0x000fe200088f1449 */
[----:B------:R-:W-:Y:S01]  /*1f30*/  IMAD.IADD R63, R63, 0x1, R61 ;  /* 0x000000013f3f7824 */ /* 0x000fe200078e023d */
[----:B------:R-:W-:Y:S02]  /*1f40*/  ISETP.GT.AND P1, PT, R4, 0x1, PT ;  /* 0x000000010400780c */ /* 0x000fe40003f24270 */
[----:B------:R-:W-:Y:S01]  /*1f50*/  IADD3 R15, P2, R12, R60, RZ ;  /* 0x0000003c0c0f7210 */ /* 0x000fe20007f5e0ff */
[----:B--2---:R-:W-:-:S04]  /*1f60*/  FMUL R7, R5, R56 ;  /* 0x0000003805077220 */ /* 0x004fc80000400000 */
[----:B------:R-:W-:Y:S01]  /*1f70*/  FFMA R21, R24, R23, R7 ;  /* 0x0000001718157223 */ /* 0x000fe20000000007 */
[----:B------:R-:W-:Y:S01]  /*1f80*/  LEA.HI.X R7, R20, R69, R14, 0x2, P3 ;  /* 0x0000004514077211 */ /* 0x000fe200018f140e */
[----:B------:R-:W-:Y:S01]  /*1f90*/  IMAD.X R20, R63, 0x1, R13, P2 ;  /* 0x000000013f147824 */ /* 0x000fe200010e060d */
[----:B------:R-:W-:Y:S02]  /*1fa0*/  LEA R14, P3, R15, R68, 0x2 ;  /* 0x000000440f0e7211 */ /* 0x000fe400078610ff */
[----:B------:R0:W-:Y:S01]  /*1fb0*/  @P4 STG.E desc[UR36][R10.64], R21 ;  /* 0x000000150a004986 */ /* 0x0001e2000c101924 */
[----:B------:R-:W-:-:S13]  /*1fc0*/  ISETP.GT.AND P4, PT, R3, RZ, P1 ;  /* 0x000000ff0300720c */ /* 0x000fda0000f84270 */
[----:B0-----:R-:W-:Y:S05]  /*1fd0*/  @!P4 BRA `(.L_x_31) ;  /* 0x000000000004c947 */ /* 0x001fea0003800000 */
[----:B------:R0:W5:Y:S02]  /*1fe0*/  LDG.E.LTC128B R5, desc[UR36][R6.64+0x4] ;  /* 0x0000042406057981 */ /* 0x000164000c1e1920 */
.L_x_31:
[----:B------:R-:W-:Y:S05]  /*1ff0*/  BSYNC B1 ;  /* 0x0000000000017941 */ /* 0x000fea0003800000 */
.L_x_30:
[----:B-----5:R-:W-:Y:S01]  /*2000*/  FMUL R12, R5, R56 ;  /* 0x00000038050c7220 */ /* 0x020fe20000400000 */
[----:B------:R-:W-:-:S03]  /*2010*/  LEA.HI.X R15, R15, R69, R20, 0x2, P3 ;  /* 0x000000450f0f7211 */ /* 0x000fc600018f1414 */
[----:B------:R-:W-:Y:S01]  /*2020*/  FFMA R61, R25, R23, R12 ;  /* 0x00000017193d7223 */ /* 0x000fe2000000000c */
[----:B------:R-:W-:-:S04]  /*2030*/  IMAD.MOV.U32 R25, RZ, RZ, R5 ;  /* 0x000000ffff197224 */ /* 0x000fc800078e0005 */
[----:B------:R1:W-:Y:S04]  /*2040*/  @P4 STG.E desc[UR36][R10.64+0x4], R61 ;  /* 0x0000043d0a004986 */ /* 0x0003e8000c101924 */
[----:B------:R-:W2:Y:S01]  /*2050*/  @P0 LDG.E.LTC128B R25, desc[UR36][R14.64] ;  /* 0x000000240e190981 */ /* 0x000ea2000c1e1920 */
[C---:B------:R-:W-:Y:S01]  /*2060*/  SHF.L.U64.HI R13, R64.reuse, 0x5, R65 ;  /* 0x00000005400d7819 */ /* 0x040fe20000010241 */
[----:B------:R-:W-:Y:S01]  /*2070*/  BSSY B1, `(.L_x_32) ;  /* 0x0000010000017945 */ /* 0x000fe20003800000 */
[----:B------:R-:W-:Y:S02]  /*2080*/  LEA R12, P3, R64, R10, 0x5 ;  /* 0x0000000a400c7211 */ /* 0x000fe400078628ff */
[----:B------:R-:W-:Y:S02]  /*2090*/  IADD3 R20, P2, R8, R60, RZ ;  /* 0x0000003c08147210 */ /* 0x000fe40007f5e0ff */
[----:B------:R-:W-:Y:S01]  /*20a0*/  ISETP.GT.AND P1, PT, R3, 0x8, P1 ;  /* 0x000000080300780c */ /* 0x000fe20000f24270 */
[----:B------:R-:W-:-:S02]  /*20b0*/  IMAD.X R13, R13, 0x1, R11, P3 ;  /* 0x000000010d0d7824 */ /* 0x000fc400018e060b */
[----:B------:R-:W-:Y:S01]  /*20c0*/  IMAD.X R21, R9, 0x1, R63, P2 ;  /* 0x0000000109157824 */ /* 0x000fe200010e063f */
[----:B------:R-:W-:Y:S01]  /*20d0*/  ISETP.GT.AND P2, PT, R4, 0x8, PT ;  /* 0x000000080400780c */ /* 0x000fe20003f44270 */
[----:B------:R-:W-:-:S04]  /*20e0*/  IMAD.WIDE.U32 R20, R57, R66, R20 ;  /* 0x0000004239147225 */ /* 0x000fc800078e0014 */
[----:B------:R-:W-:Y:S01]  /*20f0*/  IMAD.IADD R9, R59, 0x1, R21 ;  /* 0x000000013b097824 */ /* 0x000fe200078e0215 */
[----:B------:R-:W-:-:S04]  /*2100*/  LEA R8, P4, R20, R68, 0x2 ;  /* 0x0000004414087211 */ /* 0x000fc800078810ff */
[----:B------:R-:W-:Y:S01]  /*2110*/  LEA.HI.X R9, R20, R69, R9, 0x2, P4 ;  /* 0x0000004514097211 */ /* 0x000fe200020f1409 */
[----:B--2---:R-:W-:-:S04]  /*2120*/  FMUL R5, R25, R56 ;  /* 0x0000003819057220 */ /* 0x004fc80000400000 */
[----:B------:R-:W-:-:S05]  /*2130*/  FFMA R5, R26, R23, R5 ;  /* 0x000000171a057223 */ /* 0x000fca0000000005 */
[----:B------:R1:W-:Y:S01]  /*2140*/  @P0 STG.E desc[UR36][R12.64], R5 ;  /* 0x000000050c000986 */ /* 0x0003e2000c101924 */
[----:B------:R-:W-:Y:S05]  /*2150*/  @!P1 BRA `(.L_x_33) ;  /* 0x0000000000049947 */ /* 0x000fea0003800000 */
[----:B------:R2:W5:Y:S02]  /*2160*/  LDG.E.LTC128B R25, desc[UR36][R8.64+0x4] ;  /* 0x0000042408197981 */ /* 0x000564000c1e1920 */
.L_x_33:
[----:B------:R-:W-:Y:S05]  /*2170*/  BSYNC B1 ;  /* 0x0000000000017941 */ /* 0x000fea0003800000 */
.L_x_32:
[----:B-----5:R-:W-:Y:S01]  /*2180*/  FMUL R14, R25, R56 ;  /* 0x00000038190e7220 */ /* 0x020fe20000400000 */
[----:B------:R-:W-:Y:S01]  /*2190*/  ISETP.GT.AND P3, PT, R3, RZ, P2 ;  /* 0x000000ff0300720c */ /* 0x000fe20001764270 */
[----:B------:R-:W-:Y:S01]  /*21a0*/  BSSY B1, `(.L_x_34) ;  /* 0x0000006000017945 */ /* 0x000fe20003800000 */
[----:B------:R-:W-:Y:S01]  /*21b0*/  ISETP.GT.AND P0, PT, R4, 0x9, PT ;  /* 0x000000090400780c */ /* 0x000fe20003f04270 */
[----:B------:R-:W-:-:S05]  /*21c0*/  FFMA R27, R27, R23, R14 ;  /* 0x000000171b1b7223 */ /* 0x000fca000000000e */
[----:B------:R3:W-:Y:S05]  /*21d0*/  @P1 STG.E desc[UR36][R12.64+0x4], R27 ;  /* 0x0000041b0c001986 */ /* 0x0007ea000c101924 */
[----:B------:R-:W-:Y:S05]  /*21e0*/  @!P3 BRA `(.L_x_35) ;  /* 0x000000000004b947 */ /* 0x000fea0003800000 */
[----:B------:R4:W5:Y:S02]  /*21f0*/  LDG.E.LTC128B R25, desc[UR36][R6.64+0x20] ;  /* 0x0000202406197981 */ /* 0x000964000c1e1920 */
.L_x_35:
[----:B------:R-:W-:Y:S05]  /*2200*/  BSYNC B1 ;  /* 0x0000000000017941 */ /* 0x000fea0003800000 */
.L_x_34:
[----:B-1---5:R-:W-:Y:S01]  /*2210*/  FMUL R5, R25, R56 ;  /* 0x0000003819057220 */ /* 0x022fe20000400000 */
[----:B------:R-:W-:Y:S01]  /*2220*/  ISETP.GT.AND P1, PT, R3, RZ, P0 ;  /* 0x000000ff0300720c */ /* 0x000fe20000724270 */
[----:B------:R-:W-:Y:S02]  /*2230*/  BSSY B1, `(.L_x_36) ;  /* 0x0000005000017945 */ /* 0x000fe40003800000 */
[----:B------:R-:W-:-:S05]  /*2240*/  FFMA R5, R28, R23, R5 ;  /* 0x000000171c057223 */ /* 0x000fca0000000005 */
[----:B------:R1:W-:Y:S05]  /*2250*/  @P3 STG.E desc[UR36][R10.64+0x20], R5 ;  /* 0x000020050a003986 */ /* 0x0003ea000c101924 */
[----:B------:R-:W-:Y:S05]  /*2260*/  @!P1 BRA `(.L_x_37) ;  /* 0x0000000000049947 */ /* 0x000fea0003800000 */
[----:B------:R0:W5:Y:S02]  /*2270*/  LDG.E.LTC128B R25, desc[UR36][R6.64+0x24] ;  /* 0x0000242406197981 */ /* 0x000164000c1e1920 */
.L_x_37:
[----:B------:R-:W-:Y:S05]  /*2280*/  BSYNC B1 ;  /* 0x0000000000017941 */ /* 0x000fea0003800000 */
.L_x_36:
[----:B-----5:R-:W-:Y:S01]  /*2290*/  FMUL R14, R25, R56 ;  /* 0x00000038190e7220 */ /* 0x020fe20000400000 */
[----:B------:R-:W-:Y:S01]  /*22a0*/  ISETP.GT.AND P2, PT, R3, 0x8, P2 ;  /* 0x000000080300780c */ /* 0x000fe20001744270 */
[----:B------:R-:W-:Y:S02]  /*22b0*/  BSSY B1, `(.L_x_38) ;  /* 0x0000005000017945 */ /* 0x000fe40003800000 */
[----:B------:R-:W-:-:S05]  /*22c0*/  FFMA R29, R29, R23, R14 ;  /* 0x000000171d1d7223 */ /* 0x000fca000000000e */
[----:B------:R0:W-:Y:S05]  /*22d0*/  @P1 STG.E desc[UR36][R10.64+0x24], R29 ;  /* 0x0000241d0a001986 */ /* 0x0001ea000c101924 */
[----:B------:R-:W-:Y:S05]  /*22e0*/  @!P2 BRA `(.L_x_39) ;  /* 0x000000000004a947 */ /* 0x000fea0003800000 */
[----:B------:R0:W5:Y:S02]  /*22f0*/  LDG.E.LTC128B R25, desc[UR36][R8.64+0x20] ;  /* 0x0000202408197981 */ /* 0x000164000c1e1920 */
.L_x_39:
[----:B------:R-:W-:Y:S05]  /*2300*/  BSYNC B1 ;  /* 0x0000000000017941 */ /* 0x000fea0003800000 */
.L_x_38:
[----:B-1---5:R-:W-:Y:S01]  /*2310*/  FMUL R5, R25, R56 ;  /* 0x0000003819057220 */ /* 0x022fe20000400000 */
[----:B------:R-:W-:Y:S01]  /*2320*/  ISETP.GT.AND P0, PT, R3, 0x8, P0 ;  /* 0x000000080300780c */ /* 0x000fe20000704270 */
[----:B------:R-:W-:Y:S01]  /*2330*/  BSSY B1, `(.L_x_40) ;  /* 0x0000006000017945 */ /* 0x000fe20003800000 */
[----:B------:R-:W-:Y:S01]  /*2340*/  ISETP.GT.AND P1, PT, R4, 0x10, PT ;  /* 0x000000100400780c */ /* 0x000fe20003f24270 */
[----:B------:R-:W-:-:S05]  /*2350*/  FFMA R5, R30, R23, R5 ;  /* 0x000000171e057223 */ /* 0x000fca0000000005 */
[----:B------:R1:W-:Y:S05]  /*2360*/  @P2 STG.E desc[UR36][R12.64+0x20], R5 ;  /* 0x000020050c002986 */ /* 0x0003ea000c101924 */
[----:B------:R-:W-:Y:S05]  /*2370*/  @!P0 BRA `(.L_x_41) ;  /* 0x0000000000048947 */ /* 0x000fea0003800000 */
[----:B------:R0:W5:Y:S02]  /*2380*/  LDG.E.LTC128B R25, desc[UR36][R8.64+0x24] ;  /* 0x0000242408197981 */ /* 0x000164000c1e1920 */
.L_x_41:
[----:B------:R-:W-:Y:S05]  /*2390*/  BSYNC B1 ;  /* 0x0000000000017941 */ /* 0x000fea0003800000 */
.L_x_40:
        /* <DEDUP_REMOVED lines=8> */
.L_x_43:
[----:B------:R-:W-:Y:S05]  /*2420*/  BSYNC B1 ;  /* 0x0000000000017941 */ /* 0x000fea0003800000 */
.L_x_42:
[----:B-1---5:R-:W-:Y:S01]  /*2430*/  FMUL R5, R25, R56 ;  /* 0x0000003819057220 */ /* 0x022fe20000400000 */
[----:B------:R-:W-:Y:S01]  /*2440*/  ISETP.GT.AND P0, PT, R3, RZ, P2 ;  /* 0x000000ff0300720c */ /* 0x000fe20001704270 */
[----:B------:R-:W-:Y:S02]  /*2450*/  BSSY B1, `(.L_x_44) ;  /* 0x0000005000017945 */ /* 0x000fe40003800000 */
[----:B------:R-:W-:-:S05]  /*2460*/  FFMA R5, R32, R23, R5 ;  /* 0x0000001720057223 */ /* 0x000fca0000000005 */
[----:B------:R1:W-:Y:S05]  /*2470*/  @P3 STG.E desc[UR36][R10.64+0x40], R5 ;  /* 0x000040050a003986 */ /* 0x0003ea000c101924 */
[----:B------:R-:W-:Y:S05]  /*2480*/  @!P0 BRA `(.L_x_45) ;  /* 0x0000000000048947 */ /* 0x000fea0003800000 */
[----:B------:R0:W5:Y:S02]  /*2490*/  LDG.E.LTC128B R25, desc[UR36][R6.64+0x44] ;  /* 0x0000442406197981 */ /* 0x000164000c1e1920 */
.L_x_45:
[----:B------:R-:W-:Y:S05]  /*24a0*/  BSYNC B1 ;  /* 0x0000000000017941 */ /* 0x000fea0003800000 */
.L_x_44:
[----:B-----5:R-:W-:Y:S01]  /*24b0*/  FMUL R14, R25, R56 ;  /* 0x00000038190e7220 */ /* 0x020fe20000400000 */
[----:B------:R-:W-:Y:S01]  /*24c0*/  ISETP.GT.AND P1, PT, R3, 0x8, P1 ;  /* 0x000000080300780c */ /* 0x000fe20000f24270 */
[----:B------:R-:W-:Y:S02]  /*24d0*/  BSSY B1, `(.L_x_46) ;  /* 0x0000005000017945 */ /* 0x000fe40003800000 */
[----:B------:R-:W-:-:S05]  /*24e0*/  FFMA R33, R33, R23, R14 ;  /* 0x0000001721217223 */ /* 0x000fca000000000e */
[----:B------:R0:W-:Y:S05]  /*24f0*/  @P0 STG.E desc[UR36][R10.64+0x44], R33 ;  /* 0x000044210a000986 */ /* 0x0001ea000c101924 */
[----:B------:R-:W-:Y:S05]  /*2500*/  @!P1 BRA `(.L_x_47) ;  /* 0x0000000000049947 */ /* 0x000fea0003800000 */
[----:B------:R0:W5:Y:S02]  /*2510*/  LDG.E.LTC128B R25, desc[UR36][R8.64+0x40] ;  /* 0x0000402408197981 */ /* 0x000164000c1e1920 */
.L_x_47:
[----:B------:R-:W-:Y:S05]  /*2520*/  BSYNC B1 ;  /* 0x0000000000017941 */ /* 0x000fea0003800000 */
.L_x_46:
        /* <DEDUP_REMOVED lines=8> */
.L_x_49:
[----:B------:R-:W-:Y:S05]  /*25b0*/  BSYNC B1 ;  /* 0x0000000000017941 */ /* 0x000fea0003800000 */
.L_x_48:
        /* <DEDUP_REMOVED lines=8> */
.L_x_51:
[----:B------:R-:W-:Y:S05]  /*2640*/  BSYNC B1 ;  /* 0x0000000000017941 */ /* 0x000fea0003800000 */
.L_x_50:
[----:B-1---5:R-:W-:Y:S01]  /*2650*/  FMUL R5, R25, R56 ;  /* 0x0000003819057220 */ /* 0x022fe20000400000 */
[----:B------:R-:W-:Y:S01]  /*2660*/  ISETP.GT.AND P2, PT, R3, RZ, P1 ;  /* 0x000000ff0300720c */ /* 0x000fe20000f44270 */
[----:B------:R-:W-:Y:S02]  /*2670*/  BSSY B1, `(.L_x_52) ;  /* 0x0000005000017945 */ /* 0x000fe40003800000 */
[----:B------:R-:W-:-:S05]  /*2680*/  FFMA R5, R36, R23, R5 ;  /* 0x0000001724057223 */ /* 0x000fca0000000005 */
[----:B------:R1:W-:Y:S05]  /*2690*/  @P3 STG.E desc[UR36][R10.64+0x60], R5 ;  /* 0x000060050a003986 */ /* 0x0003ea000c101924 */
[----:B------:R-:W-:Y:S05]  /*26a0*/  @!P2 BRA `(.L_x_53) ;  /* 0x000000000004a947 */ /* 0x000fea0003800000 */
[----:B------:R0:W5:Y:S02]  /*26b0*/  LDG.E.LTC128B R25, desc[UR36][R6.64+0x64] ;  /* 0x0000642406197981 */ /* 0x000164000c1e1920 */
.L_x_53:
[----:B------:R-:W-:Y:S05]  /*26c0*/  BSYNC B1 ;  /* 0x0000000000017941 */ /* 0x000fea0003800000 */
.L_x_52:
[----:B-----5:R-:W-:Y:S01]  /*26d0*/  FMUL R14, R25, R56 ;  /* 0x00000038190e7220 */ /* 0x020fe20000400000 */
[----:B------:R-:W-:Y:S01]  /*26e0*/  ISETP.GT.AND P0, PT, R3, 0x8, P0 ;  /* 0x000000080300780c */ /* 0x000fe20000704270 */
[----:B------:R-:W-:Y:S02]  /*26f0*/  BSSY B1, `(.L_x_54) ;  /* 0x0000005000017945 */ /* 0x000fe40003800000 */
[----:B------:R-:W-:-:S05]  /*2700*/  FFMA R37, R37, R23, R14 ;  /* 0x0000001725257223 */ /* 0x000fca000000000e */
[----:B------:R0:W-:Y:S05]  /*2710*/  @P2 STG.E desc[UR36][R10.64+0x64], R37 ;  /* 0x000064250a002986 */ /* 0x0001ea000c101924 */
[----:B------:R-:W-:Y:S05]  /*2720*/  @!P0 BRA `(.L_x_55) ;  /* 0x0000000000048947 */ /* 0x000fea0003800000 */
[----:B------:R0:W5:Y:S02]  /*2730*/  LDG.E.LTC128B R25, desc[UR36][R8.64+0x60] ;  /* 0x0000602408197981 */ /* 0x000164000c1e1920 */
.L_x_55:
[----:B------:R-:W-:Y:S05]  /*2740*/  BSYNC B1 ;  /* 0x0000000000017941 */ /* 0x000fea0003800000 */
.L_x_54:
        /* <DEDUP_REMOVED lines=8> */
.L_x_57:
[----:B------:R-:W-:Y:S05]  /*27d0*/  BSYNC B1 ;  /* 0x0000000000017941 */ /* 0x000fea0003800000 */
.L_x_56:
        /* <DEDUP_REMOVED lines=8> */
.L_x_59:
[----:B------:R-:W-:Y:S05]  /*2860*/  BSYNC B1 ;  /* 0x0000000000017941 */ /* 0x000fea0003800000 */
.L_x_58:
[----:B-1---5:R-:W-:Y:S01]  /*2870*/  FMUL R5, R25, R56 ;  /* 0x0000003819057220 */ /* 0x022fe20000400000 */
[----:B------:R-:W-:Y:S01]  /*2880*/  ISETP.GT.AND P1, PT, R3, RZ, P0 ;  /* 0x000000ff0300720c */ /* 0x000fe20000724270 */
[----:B------:R-:W-:Y:S02]  /*2890*/  BSSY B1, `(.L_x_60) ;  /* 0x0000005000017945 */ /* 0x000fe40003800000 */
[----:B------:R-:W-:-:S05]  /*28a0*/  FFMA R5, R40, R23, R5 ;  /* 0x0000001728057223 */ /* 0x000fca0000000005 */
[----:B------:R1:W-:Y:S05]  /*28b0*/  @P3 STG.E desc[UR36][R10.64+0x80], R5 ;  /* 0x000080050a003986 */ /* 0x0003ea000c101924 */
[----:B------:R-:W-:Y:S05]  /*28c0*/  @!P1 BRA `(.L_x_61) ;  /* 0x0000000000049947 */ /* 0x000fea0003800000 */
[----:B------:R0:W5:Y:S02]  /*28d0*/  LDG.E.LTC128B R25, desc[UR36][R6.64+0x84] ;  /* 0x0000842406197981 */ /* 0x000164000c1e1920 */
.L_x_61:
[----:B------:R-:W-:Y:S05]  /*28e0*/  BSYNC B1 ;  /* 0x0000000000017941 */ /* 0x000fea0003800000 */
.L_x_60:
[----:B-----5:R-:W-:Y:S01]  /*28f0*/  FMUL R14, R25, R56 ;  /* 0x00000038190e7220 */ /* 0x020fe20000400000 */
[----:B------:R-:W-:Y:S01]  /*2900*/  ISETP.GT.AND P2, PT, R3, 0x8, P2 ;  /* 0x000000080300780c */ /* 0x000fe20001744270 */
[----:B------:R-:W-:Y:S02]  /*2910*/  BSSY B1, `(.L_x_62) ;  /* 0x0000005000017945 */ /* 0x000fe40003800000 */
[----:B------:R-:W-:-:S05]  /*2920*/  FFMA R41, R41, R23, R14 ;  /* 0x0000001729297223 */ /* 0x000fca000000000e */
[----:B------:R0:W-:Y:S05]  /*2930*/  @P1 STG.E desc[UR36][R10.64+0x84], R41 ;  /* 0x000084290a001986 */ /* 0x0001ea000c101924 */
[----:B------:R-:W-:Y:S05]  /*2940*/  @!P2 BRA `(.L_x_63) ;  /* 0x000000000004a947 */ /* 0x000fea0003800000 */
[----:B------:R0:W5:Y:S02]  /*2950*/  LDG.E.LTC128B R25, desc[UR36][R8.64+0x80] ;  /* 0x0000802408197981 */ /* 0x000164000c1e1920 */
.L_x_63:
[----:B------:R-:W-:Y:S05]  /*2960*/  BSYNC B1 ;  /* 0x0000000000017941 */ /* 0x000fea0003800000 */
.L_x_62:
        /* <DEDUP_REMOVED lines=8> */
.L_x_65:
[----:B------:R-:W-:Y:S05]  /*29f0*/  BSYNC B1 ;  /* 0x0000000000017941 */ /* 0x000fea0003800000 */
.L_x_64:
        /* <DEDUP_REMOVED lines=8> */
.L_x_67:
[----:B------:R-:W-:Y:S05]  /*2a80*/  BSYNC B1 ;  /* 0x0000000000017941 */ /* 0x000fea0003800000 */
.L_x_66:
[----:B-1---5:R-:W-:Y:S01]  /*2a90*/  FMUL R5, R25, R56 ;  /* 0x0000003819057220 */ /* 0x022fe20000400000 */
[----:B------:R-:W-:Y:S01]  /*2aa0*/  ISETP.GT.AND P0, PT, R3, RZ, P2 ;  /* 0x000000ff0300720c */ /* 0x000fe20001704270 */
[----:B------:R-:W-:Y:S02]  /*2ab0*/  BSSY B1, `(.L_x_68) ;  /* 0x0000005000017945 */ /* 0x000fe40003800000 */
[----:B------:R-:W-:-:S05]  /*2ac0*/  FFMA R5, R44, R23, R5 ;  /* 0x000000172c057223 */ /* 0x000fca0000000005 */
[----:B------:R1:W-:Y:S05]  /*2ad0*/  @P3 STG.E desc[UR36][R10.64+0xa0], R5 ;  /* 0x0000a0050a003986 */ /* 0x0003ea000c101924 */
[----:B------:R-:W-:Y:S05]  /*2ae0*/  @!P0 BRA `(.L_x_69) ;  /* 0x0000000000048947 */ /* 0x000fea0003800000 */
[----:B------:R0:W5:Y:S02]  /*2af0*/  LDG.E.LTC128B R25, desc[UR36][R6.64+0xa4] ;  /* 0x0000a42406197981 */ /* 0x000164000c1e1920 */
.L_x_69:
[----:B------:R-:W-:Y:S05]  /*2b00*/  BSYNC B1 ;  /* 0x0000000000017941 */ /* 0x000fea0003800000 */
.L_x_68:
[----:B-----5:R-:W-:Y:S01]  /*2b10*/  FMUL R14, R25, R56 ;  /* 0x00000038190e7220 */ /* 0x020fe20000400000 */
[----:B------:R-:W-:Y:S01]  /*2b20*/  ISETP.GT.AND P1, PT, R3, 0x8, P1 ;  /* 0x000000080300780c */ /* 0x000fe20000f24270 */
[----:B------:R-:W-:Y:S02]  /*2b30*/  BSSY B1, `(.L_x_70) ;  /* 0x0000005000017945 */ /* 0x000fe40003800000 */
[----:B------:R-:W-:-:S05]  /*2b40*/  FFMA R45, R45, R23, R14 ;  /* 0x000000172d2d7223 */ /* 0x000fca000000000e */
[----:B------:R0:W-:Y:S05]  /*2b50*/  @P0 STG.E desc[UR36][R10.64+0xa4], R45 ;  /* 0x0000a42d0a000986 */ /* 0x0001ea000c101924 */
[----:B------:R-:W-:Y:S05]  /*2b60*/  @!P1 BRA `(.L_x_71) ;  /* 0x0000000000049947 */ /* 0x000fea0003800000 */
[----:B------:R0:W5:Y:S02]  /*2b70*/  LDG.E.LTC128B R25, desc[UR36][R8.64+0xa0] ;  /* 0x0000a02408197981 */ /* 0x000164000c1e1920 */
.L_x_71:
[----:B------:R-:W-:Y:S05]  /*2b80*/  BSYNC B1 ;  /* 0x0000000000017941 */ /* 0x000fea0003800000 */
.L_x_70:
        /* <DEDUP_REMOVED lines=8> */
.L_x_73:
[----:B------:R-:W-:Y:S05]  /*2c10*/  BSYNC B1 ;  /* 0x0000000000017941 */ /* 0x000fea0003800000 */
.L_x_72:
        /* <DEDUP_REMOVED lines=8> */
.L_x_75:
[----:B------:R-:W-:Y:S05]  /*2ca0*/  BSYNC B1 ;  /* 0x0000000000017941 */ /* 0x000fea0003800000 */
.L_x_74:
[----:B-1---5:R-:W-:Y:S01]  /*2cb0*/  FMUL R5, R25, R56 ;  /* 0x0000003819057220 */ /* 0x022fe20000400000 */
[----:B------:R-:W-:Y:S01]  /*2cc0*/  ISETP.GT.AND P2, PT, R3, RZ, P1 ;  /* 0x000000ff0300720c */ /* 0x000fe20000f44270 */
[----:B------:R-:W-:Y:S02]  /*2cd0*/  BSSY B1, `(.L_x_76) ;  /* 0x0000005000017945 */ /* 0x000fe40003800000 */
[----:B------:R-:W-:-:S05]  /*2ce0*/  FFMA R5, R48, R23, R5 ;  /* 0x0000001730057223 */ /* 0x000fca0000000005 */
[----:B------:R1:W-:Y:S05]  /*2cf0*/  @P3 STG.E desc[UR36][R10.64+0xc0], R5 ;  /* 0x0000c0050a003986 */ /* 0x0003ea000c101924 */
[----:B------:R-:W-:Y:S05]  /*2d00*/  @!P2 BRA `(.L_x_77) ;  /* 0x000000000004a947 */ /* 0x000fea0003800000 */
[----:B------:R0:W5:Y:S02]  /*2d10*/  LDG.E.LTC128B R25, desc[UR36][R6.64+0xc4] ;  /* 0x0000c42406197981 */ /* 0x000164000c1e1920 */
.L_x_77:
[----:B------:R-:W-:Y:S05]  /*2d20*/  BSYNC B1 ;  /* 0x0000000000017941 */ /* 0x000fea0003800000 */
.L_x_76:
[----:B-----5:R-:W-:Y:S01]  /*2d30*/  FMUL R14, R25, R56 ;  /* 0x00000038190e7220 */ /* 0x020fe20000400000 */
[----:B------:R-:W-:Y:S01]  /*2d40*/  ISETP.GT.AND P0, PT, R3, 0x8, P0 ;  /* 0x000000080300780c */ /* 0x000fe20000704270 */
[----:B------:R-:W-:Y:S02]  /*2d50*/  BSSY B1, `(.L_x_78) ;  /* 0x0000005000017945 */ /* 0x000fe40003800000 */
[----:B------:R-:W-:-:S05]  /*2d60*/  FFMA R49, R49, R23, R14 ;  /* 0x0000001731317223 */ /* 0x000fca000000000e */
[----:B------:R0:W-:Y:S05]  /*2d70*/  @P2 STG.E desc[UR36][R10.64+0xc4], R49 ;  /* 0x0000c4310a002986 */ /* 0x0001ea000c101924 */
[----:B------:R-:W-:Y:S05]  /*2d80*/  @!P0 BRA `(.L_x_79) ;  /* 0x0000000000048947 */ /* 0x000fea0003800000 */
[----:B------:R0:W5:Y:S02]  /*2d90*/  LDG.E.LTC128B R25, desc[UR36][R8.64+0xc0] ;  /* 0x0000c02408197981 */ /* 0x000164000c1e1920 */
.L_x_79:
[----:B------:R-:W-:Y:S05]  /*2da0*/  BSYNC B1 ;  /* 0x0000000000017941 */ /* 0x000fea0003800000 */
.L_x_78:
        /* <DEDUP_REMOVED lines=8> */
.L_x_81:
[----:B------:R-:W-:Y:S05]  /*2e30*/  BSYNC B1 ;  /* 0x0000000000017941 */ /* 0x000fea0003800000 */
.L_x_80:
[----:B-----5:R-:W-:Y:S01]  /*2e40*/  FMUL R14, R25, R56 ;  /* 0x00000038190e7220 */ /* 0x020fe20000400000 */
[----:B------:R-:W-:Y:S01]  /*2e50*/  ISETP.GT.AND P0, PT, R4, 0x39, PT ;  /* 0x000000390400780c */ /* 0x000fe20003f04270 */
[----:B------:R-:W-:Y:S01]  /*2e60*/  @P1 IMAD.MOV.U32 R4, RZ, RZ, R12 ;  /* 0x000000ffff041224 */ /* 0x000fe200078e000c */
[----:B------:R-:W-:Y:S01]  /*2e70*/  ISETP.GT.AND P3, PT, R3, RZ, P2 ;  /* 0x000000ff0300720c */ /* 0x000fe20001764270 */
[----:B------:R-:W-:Y:S01]  /*2e80*/  FFMA R51, R51, R23, R14 ;  /* 0x0000001733337223 */ /* 0x000fe2000000000e */
[----:B-1----:R-:W-:Y:S01]  /*2e90*/  @P1 IMAD.MOV.U32 R5, RZ, RZ, R13 ;  /* 0x000000ffff051224 */ /* 0x002fe200078e000d */
[----:B------:R-:W-:Y:S04]  /*2ea0*/  BSSY B1, `(.L_x_82) ;  /* 0x0000004000017945 */ /* 0x000fe80003800000 */
[----:B------:R1:W-:Y:S06]  /*2eb0*/  @P1 STG.E desc[UR36][R4.64+0xc4], R51 ;  /* 0x0000c43304001986 */ /* 0x0003ec000c101924 */
[----:B------:R-:W-:Y:S05]  /*2ec0*/  @!P3 BRA `(.L_x_83) ;  /* 0x000000000004b947 */ /* 0x000fea0003800000 */
[----:B------:R0:W5:Y:S02]  /*2ed0*/  LDG.E.LTC128B R25, desc[UR36][R6.64+0xe0] ;  /* 0x0000e02406197981 */ /* 0x000164000c1e1920 */
.L_x_83:
[----:B------:R-:W-:Y:S05]  /*2ee0*/  BSYNC B1 ;  /* 0x0000000000017941 */ /* 0x000fea0003800000 */
.L_x_82:
[----:B-1---5:R-:W-:Y:S01]  /*2ef0*/  FMUL R5, R25, R56 ;  /* 0x0000003819057220 */ /* 0x022fe20000400000 */
[----:B------:R-:W-:Y:S01]  /*2f00*/  @P3 IMAD.MOV.U32 R4, RZ, RZ, R10 ;  /* 0x000000ffff043224 */ /* 0x000fe200078e000a */
[----:B------:R-:W-:Y:S01]  /*2f10*/  ISETP.GT.AND P1, PT, R3, RZ, P0 ;  /* 0x000000ff0300720c */ /* 0x000fe20000724270 */
[----:B------:R-:W-:Y:S01]  /*2f20*/  BSSY B1, `(.L_x_84) ;  /* 0x0000006000017945 */ /* 0x000fe20003800000 */
[----:B------:R-:W-:Y:S01]  /*2f30*/  FFMA R15, R52, R23, R5 ;  /* 0x00000017340f7223 */ /* 0x000fe20000000005 */
[----:B------:R-:W-:-:S05]  /*2f40*/  @P3 IMAD.MOV.U32 R5, RZ, RZ, R11 ;  /* 0x000000ffff053224 */ /* 0x000fca00078e000b */
[----:B------:R1:W-:Y:S05]  /*2f50*/  @P3 STG.E desc[UR36][R4.64+0xe0], R15 ;  /* 0x0000e00f04003986 */ /* 0x0003ea000c101924 */
[----:B------:R-:W-:Y:S05]  /*2f60*/  @!P1 BRA `(.L_x_85) ;  /* 0x0000000000049947 */ /* 0x000fea0003800000 */
[----:B------:R0:W5:Y:S02]  /*2f70*/  LDG.E.LTC128B R25, desc[UR36][R6.64+0xe4] ;  /* 0x0000e42406197981 */ /* 0x000164000c1e1920 */
.L_x_85:
[----:B------:R-:W-:Y:S05]  /*2f80*/  BSYNC B1 ;  /* 0x0000000000017941 */ /* 0x000fea0003800000 */
.L_x_84:
[----:B-1---5:R-:W-:Y:S01]  /*2f90*/  FMUL R4, R25, R56 ;  /* 0x0000003819047220 */ /* 0x022fe20000400000 */
[----:B------:R-:W-:Y:S01]  /*2fa0*/  ISETP.GT.AND P2, PT, R3, 0x8, P2 ;  /* 0x000000080300780c */ /* 0x000fe20001744270 */
[----:B------:R-:W-:Y:S02]  /*2fb0*/  BSSY B1, `(.L_x_86) ;  /* 0x0000005000017945 */ /* 0x000fe40003800000 */
[----:B------:R-:W-:-:S05]  /*2fc0*/  FFMA R53, R53, R23, R4 ;  /* 0x0000001735357223 */ /* 0x000fca0000000004 */
[----:B------:R1:W-:Y:S05]  /*2fd0*/  @P1 STG.E desc[UR36][R10.64+0xe4], R53 ;  /* 0x0000e4350a001986 */ /* 0x0003ea000c101924 */
[----:B------:R-:W-:Y:S05]  /*2fe0*/  @!P2 BRA `(.L_x_87) ;  /* 0x000000000004a947 */ /* 0x000fea0003800000 */
[----:B------:R0:W5:Y:S02]  /*2ff0*/  LDG.E.LTC128B R25, desc[UR36][R8.64+0xe0] ;  /* 0x0000e02408197981 */ /* 0x000164000c1e1920 */
.L_x_87:
[----:B------:R-:W-:Y:S05]  /*3000*/  BSYNC B1 ;  /* 0x0000000000017941 */ /* 0x000fea0003800000 */
.L_x_86:
[----:B-----5:R-:W-:Y:S01]  /*3010*/  FMUL R5, R25, R56 ;  /* 0x0000003819057220 */ /* 0x020fe20000400000 */
[----:B------:R-:W-:Y:S01]  /*3020*/  @P2 IMAD.MOV.U32 R4, RZ, RZ, R12 ;  /* 0x000000ffff042224 */ /* 0x000fe200078e000c */
[----:B------:R-:W-:Y:S01]  /*3030*/  ISETP.GT.AND P0, PT, R3, 0x8, P0 ;  /* 0x000000080300780c */ /* 0x000fe20000704270 */
[----:B------:R-:W-:Y:S01]  /*3040*/  BSSY B1, `(.L_x_88) ;  /* 0x0000006000017945 */ /* 0x000fe20003800000 */
[----:B0---4-:R-:W-:Y:S01]  /*3050*/  FFMA R7, R54, R23, R5 ;  /* 0x0000001736077223 */ /* 0x011fe20000000005 */
[----:B------:R-:W-:-:S05]  /*3060*/  @P2 IMAD.MOV.U32 R5, RZ, RZ, R13 ;  /* 0x000000ffff052224 */ /* 0x000fca00078e000d */
[----:B------:R0:W-:Y:S05]  /*3070*/  @P2 STG.E desc[UR36][R4.64+0xe0], R7 ;  /* 0x0000e00704002986 */ /* 0x0001ea000c101924 */
[----:B------:R-:W-:Y:S05]  /*3080*/  @!P0 BRA `(.L_x_89) ;  /* 0x0000000000048947 */ /* 0x000fea0003800000 */
[----:B------:R4:W5:Y:S02]  /*3090*/  LDG.E.LTC128B R25, desc[UR36][R8.64+0xe4] ;  /* 0x0000e42408197981 */ /* 0x000964000c1e1920 */
.L_x_89:
[----:B------:R-:W-:Y:S05]  /*30a0*/  BSYNC B1 ;  /* 0x0000000000017941 */ /* 0x000fea0003800000 */
.L_x_88:
[----:B0----5:R-:W-:-:S04]  /*30b0*/  FMUL R4, R25, R56 ;  /* 0x0000003819047220 */ /* 0x021fc80000400000 */
[----:B------:R-:W-:Y:S01]  /*30c0*/  FFMA R55, R55, R23, R4 ;  /* 0x0000001737377223 */ /* 0x000fe20000000004 */
[----:B------:R-:W-:Y:S06]  /*30d0*/  @!P0 BRA `(.L_x_90) ;  /* 0x0000000800088947 */ /* 0x000fec0003800000 */
[----:B------:R0:W-:Y:S01]  /*30e0*/  STG.E desc[UR36][R12.64+0xe4], R55 ;  /* 0x0000e4370c007986 */ /* 0x0001e2000c101924 */
[----:B------:R-:W-:Y:S05]  /*30f0*/  BRA `(.L_x_90) ;  /* 0x0000000800007947 */ /* 0x000fea0003800000 */
.L_x_29:
[----:B------:R-:W-:Y:S01]  /*3100*/  ISETP.GT.AND P3, PT, R4, 0x1, PT ;  /* 0x000000010400780c */ /* 0x000fe20003f64270 */
[----:B------:R-:W-:Y:S01]  /*3110*/  ULDC.64 UR4, c[0x0][0x5c0] ;  /* 0x0001700000047ab9 */ /* 0x000fe20000000a00 */
[-C--:B------:R-:W-:Y:S01]  /*3120*/  FMUL R5, R24, R23.reuse ;  /* 0x0000001718057220 */ /* 0x080fe20000400000 */
[C---:B------:R-:W-:Y:S01]  /*3130*/  LEA R6, P1, R58.reuse, UR4, 0x2 ;  /* 0x000000043a067c11 */ /* 0x040fe2000f8210ff */
[-C--:B------:R-:W-:Y:S01]  /*3140*/  FMUL R25, R25, R23.reuse ;  /* 0x0000001719197220 */ /* 0x080fe20000400000 */
[----:B------:R-:W-:Y:S01]  /*3150*/  ISETP.GT.AND P2, PT, R3, RZ, P3 ;  /* 0x000000ff0300720c */ /* 0x000fe20001f44270 */
[-C--:B------:R-:W-:Y:S01]  /*3160*/  FMUL R27, R27, R23.reuse ;  /* 0x000000171b1b7220 */ /* 0x080fe20000400000 */
[----:B------:R-:W-:Y:S01]  /*3170*/  LEA.HI.X R7, R58, UR5, R73, 0x2, P1 ;  /* 0x000000053a077c11 */ /* 0x000fe200088f1449 */
[-C--:B------:R-:W-:Y:S01]  /*3180*/  FMUL R11, R28, R23.reuse ;  /* 0x000000171c0b7220 */ /* 0x080fe20000400000 */
[----:B------:R-:W-:Y:S01]  /*3190*/  ISETP.GT.AND P0, PT, R3, 0x8, P0 ;  /* 0x000000080300780c */ /* 0x000fe20000704270 */
[-C--:B------:R-:W-:Y:S01]  /*31a0*/  FMUL R29, R29, R23.reuse ;  /* 0x000000171d1d7220 */ /* 0x080fe20000400000 */
[C---:B------:R-:W-:Y:S01]  /*31b0*/  SHF.L.U64.HI R65, R64.reuse, 0x5, R65 ;  /* 0x0000000540417819 */ /* 0x040fe20000010241 */
[----:B------:R0:W-:Y:S01]  /*31c0*/  @P4 STG.E desc[UR36][R6.64], R5 ;  /* 0x0000000506004986 */ /* 0x0001e2000c101924 */
[----:B------:R-:W-:Y:S01]  /*31d0*/  LEA R8, P1, R64, R6, 0x5 ;  /* 0x0000000640087211 */ /* 0x000fe200078228ff */
[-C--:B------:R-:W-:Y:S01]  /*31e0*/  FMUL R31, R31, R23.reuse ;  /* 0x000000171f1f7220 */ /* 0x080fe20000400000 */
[C---:B------:R-:W-:Y:S01]  /*31f0*/  ISETP.GT.AND P5, PT, R4.reuse, 0x8, PT ;  /* 0x000000080400780c */ /* 0x040fe20003fa4270 */
[-C--:B------:R-:W-:Y:S01]  /*3200*/  FMUL R33, R33, R23.reuse ;  /* 0x0000001721217220 */ /* 0x080fe20000400000 */
[----:B------:R-:W-:Y:S01]  /*3210*/  ISETP.GT.AND P3, PT, R3, 0x8, P3 ;  /* 0x000000080300780c */ /* 0x000fe20001f64270 */
[----:B------:R-:W-:Y:S01]  /*3220*/  @P2 STG.E desc[UR36][R6.64+0x4], R25 ;  /* 0x0000041906002986 */ /* 0x000fe2000c101924 */
[----:B------:R-:W-:Y:S01]  /*3230*/  ISETP.GT.AND P4, PT, R4, 0x9, PT ;  /* 0x000000090400780c */ /* 0x000fe20003f84270 */
[----:B------:R-:W-:Y:S01]  /*3240*/  IMAD.X R9, R65, 0x1, R7, P1 ;  /* 0x0000000141097824 */ /* 0x000fe200008e0607 */
[----:B------:R-:W-:Y:S01]  /*3250*/  ISETP.GT.AND P2, PT, R3, RZ, P5 ;  /* 0x000000ff0300720c */ /* 0x000fe20002f44270 */
[-C--:B------:R-:W-:Y:S01]  /*3260*/  FMUL R35, R35, R23.reuse ;  /* 0x0000001723237220 */ /* 0x080fe20000400000 */
[C---:B------:R-:W-:Y:S01]  /*3270*/  ISETP.GT.AND P1, PT, R3.reuse, RZ, P4 ;  /* 0x000000ff0300720c */ /* 0x040fe20002724270 */
[-C--:B0-----:R-:W-:Y:S01]  /*3280*/  FMUL R5, R26, R23.reuse ;  /* 0x000000171a057220 */ /* 0x081fe20000400000 */
[----:B------:R-:W-:Y:S01]  /*3290*/  ISETP.GT.AND P4, PT, R3, 0x8, P4 ;  /* 0x000000080300780c */ /* 0x000fe20002784270 */
[-C--:B------:R-:W-:Y:S01]  /*32a0*/  FMUL R37, R37, R23.reuse ;  /* 0x0000001725257220 */ /* 0x080fe20000400000 */
[-C--:B------:R-:W-:Y:S01]  /*32b0*/  FMUL R39, R39, R23.reuse ;  /* 0x0000001727277220 */ /* 0x080fe20000400000 */
[-C--:B------:R-:W-:Y:S01]  /*32c0*/  FMUL R41, R41, R23.reuse ;  /* 0x0000001729297220 */ /* 0x080fe20000400000 */
[----:B------:R0:W-:Y:S01]  /*32d0*/  @P0 STG.E desc[UR36][R8.64], R5 ;  /* 0x0000000508000986 */ /* 0x0001e2000c101924 */
[----:B------:R-:W-:Y:S01]  /*32e0*/  ISETP.GT.AND P0, PT, R3, 0x8, P5 ;  /* 0x000000080300780c */ /* 0x000fe20002f04270 */
[-C--:B------:R-:W-:Y:S01]  /*32f0*/  FMUL R43, R43, R23.reuse ;  /* 0x000000172b2b7220 */ /* 0x080fe20000400000 */
[C---:B------:R-:W-:Y:S01]  /*3300*/  ISETP.GT.AND P5, PT, R4.reuse, 0x10, PT ;  /* 0x000000100400780c */ /* 0x040fe20003fa4270 */
[----:B------:R-:W-:Y:S01]  /*3310*/  @P3 STG.E desc[UR36][R8.64+0x4], R27 ;  /* 0x0000041b08003986 */ /* 0x000fe2000c101924 */
[----:B------:R-:W-:Y:S01]  /*3320*/  ISETP.GT.AND P3, PT, R4, 0x11, PT ;  /* 0x000000110400780c */ /* 0x000fe20003f64270 */
[-C--:B------:R-:W-:Y:S01]  /*3330*/  FMUL R45, R45, R23.reuse ;  /* 0x000000172d2d7220 */ /* 0x080fe20000400000 */
[-C--:B------:R-:W-:Y:S01]  /*3340*/  FMUL R47, R47, R23.reuse ;  /* 0x000000172f2f7220 */ /* 0x080fe20000400000 */
[----:B------:R1:W-:Y:S01]  /*3350*/  @P2 STG.E desc[UR36][R6.64+0x20], R11 ;  /* 0x0000200b06002986 */ /* 0x0003e2000c101924 */
[----:B------:R-:W-:Y:S01]  /*3360*/  ISETP.GT.AND P2, PT, R3, RZ, P5 ;  /* 0x000000ff0300720c */ /* 0x000fe20002f44270 */
[-C--:B------:R-:W-:Y:S01]  /*3370*/  FMUL R49, R49, R23.reuse ;  /* 0x0000001731317220 */ /* 0x080fe20000400000 */
[-C--:B------:R-:W-:Y:S01]  /*3380*/  FMUL R51, R51, R23.reuse ;  /* 0x0000001733337220 */ /* 0x080fe20000400000 */
[-C--:B0-----:R-:W-:Y:S01]  /*3390*/  FMUL R5, R30, R23.reuse ;  /* 0x000000171e057220 */ /* 0x081fe20000400000 */
[----:B------:R-:W-:Y:S01]  /*33a0*/  @P1 STG.E desc[UR36][R6.64+0x24], R29 ;  /* 0x0000241d06001986 */ /* 0x000fe2000c101924 */
[----:B------:R-:W-:Y:S01]  /*33b0*/  ISETP.GT.AND P1, PT, R3, RZ, P3 ;  /* 0x000000ff0300720c */ /* 0x000fe20001f24270 */
[-C--:B------:R-:W-:Y:S01]  /*33c0*/  FMUL R53, R53, R23.reuse ;  /* 0x0000001735357220 */ /* 0x080fe20000400000 */
[C---:B------:R-:W-:Y:S01]  /*33d0*/  ISETP.GT.AND P3, PT, R3.reuse, 0x8, P3 ;  /* 0x000000080300780c */ /* 0x040fe20001f64270 */
[----:B------:R0:W-:Y:S01]  /*33e0*/  @P0 STG.E desc[UR36][R8.64+0x20], R5 ;  /* 0x0000200508000986 */ /* 0x0001e2000c101924 */
[----:B------:R-:W-:Y:S01]  /*33f0*/  ISETP.GT.AND P0, PT, R3, 0x8, P5 ;  /* 0x000000080300780c */ /* 0x000fe20002f04270 */
[-C--:B------:R-:W-:Y:S01]  /*3400*/  FMUL R13, R54, R23.reuse ;  /* 0x00000017360d7220 */ /* 0x080fe20000400000 */
[-C--:B-1----:R-:W-:Y:S01]  /*3410*/  FMUL R11, R32, R23.reuse ;  /* 0x00000017200b7220 */ /* 0x082fe20000400000 */
[C---:B------:R-:W-:Y:S01]  /*3420*/  ISETP.GT.AND P5, PT, R4.reuse, 0x18, PT ;  /* 0x000000180400780c */ /* 0x040fe20003fa4270 */
[----:B------:R-:W-:Y:S01]  /*3430*/  @P4 STG.E desc[UR36][R8.64+0x24], R31 ;  /* 0x0000241f08004986 */ /* 0x000fe2000c101924 */
[----:B------:R-:W-:Y:S01]  /*3440*/  ISETP.GT.AND P4, PT, R4, 0x19, PT ;  /* 0x000000190400780c */ /* 0x000fe20003f84270 */
[----:B------:R-:W-:-:S02]  /*3450*/  FMUL R55, R55, R23 ;  /* 0x0000001737377220 */ /* 0x000fc40000400000 */
[----:B------:R1:W-:Y:S01]  /*3460*/  @P2 STG.E desc[UR36][R6.64+0x40], R11 ;  /* 0x0000400b06002986 */ /* 0x0003e2000c101924 */
[C---:B------:R-:W-:Y:S01]  /*3470*/  ISETP.GT.AND P2, PT, R3.reuse, RZ, P5 ;  /* 0x000000ff0300720c */ /* 0x040fe20002f44270 */
[-C--:B0-----:R-:W-:Y:S02]  /*3480*/  FMUL R5, R34, R23.reuse ;  /* 0x0000001722057220 */ /* 0x081fe40000400000 */
[----:B------:R-:W-:Y:S01]  /*3490*/  @P1 STG.E desc[UR36][R6.64+0x44], R33 ;  /* 0x0000442106001986 */ /* 0x000fe2000c101924 */
[C---:B------:R-:W-:Y:S02]  /*34a0*/  ISETP.GT.AND P1, PT, R3.reuse, RZ, P4 ;  /* 0x000000ff0300720c */ /* 0x040fe40002724270 */
[C---:B------:R-:W-:Y:S01]  /*34b0*/  ISETP.GT.AND P4, PT, R3.reuse, 0x8, P4 ;  /* 0x000000080300780c */ /* 0x040fe20002784270 */
[----:B------:R0:W-:Y:S01]  /*34c0*/  @P0 STG.E desc[UR36][R8.64+0x40], R5 ;  /* 0x0000400508000986 */ /* 0x0001e2000c101924 */
[C---:B------:R-:W-:Y:S02]  /*34d0*/  ISETP.GT.AND P0, PT, R3.reuse, 0x8, P5 ;  /* 0x000000080300780c */ /* 0x040fe40002f04270 */
[----:B------:R-:W-:Y:S01]  /*34e0*/  ISETP.GT.AND P5, PT, R4, 0x20, PT ;  /* 0x000000200400780c */ /* 0x000fe20003fa4270 */
[----:B-1----:R-:W-:Y:S01]  /*34f0*/  FMUL R11, R36, R23 ;  /* 0x00000017240b7220 */ /* 0x002fe20000400000 */
[----:B------:R-:W-:Y:S02]  /*3500*/  @P3 STG.E desc[UR36][R8.64+0x44], R35 ;  /* 0x0000442308003986 */ /* 0x000fe4000c101924 */
[----:B------:R-:W-:-:S02]  /*3510*/  ISETP.GT.AND P3, PT, R3, RZ, P5 ;  /* 0x000000ff0300720c */ /* 0x000fc40002f64270 */
[----:B------:R1:W-:Y:S01]  /*3520*/  @P2 STG.E desc[UR36][R6.64+0x60], R11 ;  /* 0x0000600b06002986 */ /* 0x0003e2000c101924 */
[----:B------:R-:W-:Y:S01]  /*3530*/  ISETP.GT.AND P2, PT, R4, 0x21, PT ;  /* 0x000000210400780c */ /* 0x000fe20003f44270 */
[-C--:B0-----:R-:W-:Y:S02]  /*3540*/  FMUL R5, R38, R23.reuse ;  /* 0x0000001726057220 */ /* 0x081fe40000400000 */
[----:B------:R-:W-:Y:S01]  /*3550*/  @P1 STG.E desc[UR36][R6.64+0x64], R37 ;  /* 0x0000642506001986 */ /* 0x000fe2000c101924 */
[C---:B------:R-:W-:Y:S02]  /*3560*/  ISETP.GT.AND P1, PT, R3.reuse, RZ, P2 ;  /* 0x000000ff0300720c */ /* 0x040fe40001724270 */
[C---:B------:R-:W-:Y:S01]  /*3570*/  ISETP.GT.AND P2, PT, R3.reuse, 0x8, P2 ;  /* 0x000000080300780c */ /* 0x040fe20001744270 */
[----:B------:R0:W-:Y:S01]  /*3580*/  @P0 STG.E desc[UR36][R8.64+0x60], R5 ;  /* 0x0000600508000986 */ /* 0x0001e2000c101924 */
[----:B------:R-:W-:Y:S01]  /*3590*/  ISETP.GT.AND P0, PT, R3, 0x8, P5 ;  /* 0x000000080300780c */ /* 0x000fe20002f04270 */
[----:B-1----:R-:W-:-:S02]  /*35a0*/  FMUL R11, R40, R23 ;  /* 0x00000017280b7220 */ /* 0x002fc40000400000 */
[----:B------:R-:W-:Y:S04]  /*35b0*/  @P4 STG.E desc[UR36][R8.64+0x64], R39 ;  /* 0x0000642708004986 */ /* 0x000fe8000c101924 */
[----:B------:R1:W-:Y:S01]  /*35c0*/  @P3 STG.E desc[UR36][R6.64+0x80], R11 ;  /* 0x0000800b06003986 */ /* 0x0003e2000c101924 */
[----:B------:R-:W-:Y:S01]  /*35d0*/  ISETP.GT.AND P3, PT, R4, 0x28, PT ;  /* 0x000000280400780c */ /* 0x000fe20003f64270 */
[----:B0-----:R-:W-:Y:S02]  /*35e0*/  FMUL R5, R42, R23 ;  /* 0x000000172a057220 */ /* 0x001fe40000400000 */
[----:B------:R-:W-:Y:S01]  /*35f0*/  @P1 STG.E desc[UR36][R6.64+0x84], R41 ;  /* 0x0000842906001986 */ /* 0x000fe2000c101924 */
[----:B------:R-:W-:Y:S02]  /*3600*/  ISETP.GT.AND P5, PT, R3, RZ, P3 ;  /* 0x000000ff0300720c */ /* 0x000fe40001fa4270 */
[C---:B------:R-:W-:Y:S01]  /*3610*/  ISETP.GT.AND P1, PT, R4.reuse, 0x29, PT ;  /* 0x000000290400780c */ /* 0x040fe20003f24270 */
[----:B------:R0:W-:Y:S01]  /*3620*/  @P0 STG.E desc[UR36][R8.64+0x80], R5 ;  /* 0x0000800508000986 */ /* 0x0001e2000c101924 */
[----:B------:R-:W-:-:S02]  /*3630*/  ISETP.GT.AND P0, PT, R4, 0x30, PT ;  /* 0x000000300400780c */ /* 0x000fc40003f04270 */
[C---:B------:R-:W-:Y:S01]  /*3640*/  ISETP.GT.AND P4, PT, R3.reuse, RZ, P1 ;  /* 0x000000ff0300720c */ /* 0x040fe20000f84270 */
[-C--:B-1----:R-:W-:Y:S01]  /*3650*/  FMUL R11, R44, R23.reuse ;  /* 0x000000172c0b7220 */ /* 0x082fe20000400000 */
[C---:B------:R-:W-:Y:S01]  /*3660*/  ISETP.GT.AND P3, PT, R3.reuse, 0x8, P3 ;  /* 0x000000080300780c */ /* 0x040fe20001f64270 */
[----:B------:R-:W-:Y:S01]  /*3670*/  @P2 STG.E desc[UR36][R8.64+0x84], R43 ;  /* 0x0000842b08002986 */ /* 0x000fe2000c101924 */
[C---:B------:R-:W-:Y:S02]  /*3680*/  ISETP.GT.AND P1, PT, R3.reuse, 0x8, P1 ;  /* 0x000000080300780c */ /* 0x040fe40000f24270 */
[----:B------:R-:W-:Y:S01]  /*3690*/  ISETP.GT.AND P2, PT, R4, 0x31, PT ;  /* 0x000000310400780c */ /* 0x000fe20003f44270 */
[----:B------:R1:W-:Y:S01]  /*36a0*/  @P5 STG.E desc[UR36][R6.64+0xa0], R11 ;  /* 0x0000a00b06005986 */ /* 0x0003e2000c101924 */
[C---:B------:R-:W-:Y:S01]  /*36b0*/  ISETP.GT.AND P5, PT, R3.reuse, RZ, P0 ;  /* 0x000000ff0300720c */ /* 0x040fe200007a4270 */
[----:B0-----:R-:W-:Y:S01]  /*36c0*/  FMUL R5, R46, R23 ;  /* 0x000000172e057220 */ /* 0x001fe20000400000 */
[----:B------:R-:W-:-:S03]  /*36d0*/  ISETP.GT.AND P0, PT, R3, 0x8, P0 ;  /* 0x000000080300780c */ /* 0x000fc60000704270 */
[----:B------:R-:W-:Y:S01]  /*36e0*/  @P4 STG.E desc[UR36][R6.64+0xa4], R45 ;  /* 0x0000a42d06004986 */ /* 0x000fe2000c101924 */
[C---:B------:R-:W-:Y:S02]  /*36f0*/  ISETP.GT.AND P4, PT, R3.reuse, RZ, P2 ;  /* 0x000000ff0300720c */ /* 0x040fe40001784270 */
[----:B------:R-:W-:Y:S01]  /*3700*/  ISETP.GT.AND P2, PT, R3, 0x8, P2 ;  /* 0x000000080300780c */ /* 0x000fe20001744270 */
[----:B------:R0:W-:Y:S01]  /*3710*/  @P3 STG.E desc[UR36][R8.64+0xa0], R5 ;  /* 0x0000a00508003986 */ /* 0x0001e2000c101924 */
[----:B------:R-:W-:Y:S01]  /*3720*/  ISETP.GT.AND P3, PT, R4, 0x39, PT ;  /* 0x000000390400780c */ /* 0x000fe20003f64270 */
[----:B-1----:R-:W-:Y:S02]  /*3730*/  FMUL R11, R48, R23 ;  /* 0x00000017300b7220 */ /* 0x002fe40000400000 */
[----:B------:R-:W-:Y:S01]  /*3740*/  @P1 STG.E desc[UR36][R8.64+0xa4], R47 ;  /* 0x0000a42f08001986 */ /* 0x000fe2000c101924 */
[----:B------:R-:W-:Y:S01]  /*3750*/  ISETP.GT.AND P1, PT, R4, 0x38, PT ;  /* 0x000000380400780c */ /* 0x000fe20003f24270 */
[----:B------:R-:W-:-:S02]  /*3760*/  @P5 IMAD.MOV.U32 R4, RZ, RZ, R6 ;  /* 0x000000ffff045224 */ /* 0x000fc400078e0006 */
[----:B0-----:R-:W-:-:S05]  /*3770*/  @P5 IMAD.MOV.U32 R5, RZ, RZ, R7 ;  /* 0x000000ffff055224 */ /* 0x001fca00078e0007 */
[----:B------:R0:W-:Y:S01]  /*3780*/  @P5 STG.E desc[UR36][R4.64+0xc0], R11 ;  /* 0x0000c00b04005986 */ /* 0x0001e2000c101924 */
[C---:B------:R-:W-:Y:S02]  /*3790*/  ISETP.GT.AND P5, PT, R3.reuse, RZ, P3 ;  /* 0x000000ff0300720c */ /* 0x040fe40001fa4270 */
[----:B------:R-:W-:Y:S01]  /*37a0*/  ISETP.GT.AND P3, PT, R3, 0x8, P3 ;  /* 0x000000080300780c */ /* 0x000fe20001f64270 */
[----:B0-----:R-:W-:Y:S02]  /*37b0*/  @P4 IMAD.MOV.U32 R4, RZ, RZ, R6 ;  /* 0x000000ffff044224 */ /* 0x001fe400078e0006 */
[----:B------:R-:W-:Y:S01]  /*37c0*/  FMUL R11, R52, R23 ;  /* 0x00000017340b7220 */ /* 0x000fe20000400000 */
[----:B------:R-:W-:-:S05]  /*37d0*/  @P4 IMAD.MOV.U32 R5, RZ, RZ, R7 ;  /* 0x000000ffff054224 */ /* 0x000fca00078e0007 */
[----:B------:R0:W-:Y:S01]  /*37e0*/  @P4 STG.E desc[UR36][R4.64+0xc4], R49 ;  /* 0x0000c43104004986 */ /* 0x0001e2000c101924 */
[C---:B------:R-:W-:Y:S02]  /*37f0*/  ISETP.GT.AND P4, PT, R3.reuse, RZ, P1 ;  /* 0x000000ff0300720c */ /* 0x040fe40000f84270 */
[----:B------:R-:W-:Y:S01]  /*3800*/  ISETP.GT.AND P1, PT, R3, 0x8, P1 ;  /* 0x000000080300780c */ /* 0x000fe20000f24270 */
[----:B------:R-:W-:Y:S01]  /*3810*/  FMUL R3, R50, R23 ;  /* 0x0000001732037220 */ /* 0x000fe20000400000 */
[----:B0-----:R-:W-:Y:S02]  /*3820*/  @P0 IMAD.MOV.U32 R4, RZ, RZ, R8 ;  /* 0x000000ffff040224 */ /* 0x001fe400078e0008 */
[----:B------:R-:W-:-:S05]  /*3830*/  @P0 IMAD.MOV.U32 R5, RZ, RZ, R9 ;  /* 0x000000ffff050224 */ /* 0x000fca00078e0009 */
[----:B------:R0:W-:Y:S02]  /*3840*/  @P0 STG.E desc[UR36][R4.64+0xc0], R3 ;  /* 0x0000c00304000986 */ /* 0x0001e4000c101924 */
[----:B0-----:R-:W-:Y:S01]  /*3850*/  @P2 IMAD.MOV.U32 R4, RZ, RZ, R8 ;  /* 0x000000ffff042224 */ /* 0x001fe200078e0008 */
[----:B------:R-:W-:-:S05]  /*3860*/  @P2 MOV R5, R9 ;  /* 0x0000000900052202 */ /* 0x000fca0000000f00 */
[----:B------:R0:W-:Y:S02]  /*3870*/  @P2 STG.E desc[UR36][R4.64+0xc4], R51 ;  /* 0x0000c43304002986 */ /* 0x0001e4000c101924 */
[----:B0-----:R-:W-:Y:S02]  /*3880*/  @P4 IMAD.MOV.U32 R4, RZ, RZ, R6 ;  /* 0x000000ffff044224 */ /* 0x001fe400078e0006 */
[----:B------:R-:W-:-:S05]  /*3890*/  @P4 IMAD.MOV.U32 R5, RZ, RZ, R7 ;  /* 0x000000ffff054224 */ /* 0x000fca00078e0007 */
[----:B------:R0:W-:Y:S04]  /*38a0*/  @P4 STG.E desc[UR36][R4.64+0xe0], R11 ;  /* 0x0000e00b04004986 */ /* 0x0001e8000c101924 */
[----:B------:R1:W-:Y:S01]  /*38b0*/  @P5 STG.E desc[UR36][R6.64+0xe4], R53 ;  /* 0x0000e43506005986 */ /* 0x0003e2000c101924 */
[----:B0-----:R-:W-:Y:S02]  /*38c0*/  @P1 IMAD.MOV.U32 R4, RZ, RZ, R8 ;  /* 0x000000ffff041224 */ /* 0x001fe400078e0008 */
[----:B------:R-:W-:-:S05]  /*38d0*/  @P1 IMAD.MOV.U32 R5, RZ, RZ, R9 ;  /* 0x000000ffff051224 */ /* 0x000fca00078e0009 */
[----:B------:R1:W-:Y:S04]  /*38e0*/  @P1 STG.E desc[UR36][R4.64+0xe0], R13 ;  /* 0x0000e00d04001986 */ /* 0x0003e8000c101924 */
[----:B------:R1:W-:Y:S02]  /*38f0*/  @P3 STG.E desc[UR36][R8.64+0xe4], R55 ;  /* 0x0000e43708003986 */ /* 0x0003e4000c101924 */
.L_x_90:
[----:B------:R-:W-:Y:S05]  /*3900*/  BSYNC B0 ;  /* 0x0000000000007941 */ /* 0x000fea0003800000 */
.L_x_28:
[----:B------:R-:W-:Y:S01]  /*3910*/  ULDC UR4, c[0x0][0xc] ;  /* 0x0000030000047ab9 */ /* 0x000fe20000000800 */
[----:B------:R-:W-:Y:S01]  /*3920*/  ULDC UR5, c[0x0][0x10] ;  /* 0x0000040000057ab9 */ /* 0x000fe20000000800 */
[----:B------:R-:W2:Y:S01]  /*3930*/  LDC R3, c[0x0][0x14] ;  /* 0x00000500ff037b82 */ /* 0x000ea20000000800 */
[----:B------:R-:W-:Y:S01]  /*3940*/  UIMAD.WIDE.U32 UR4, UR4, UR5, URZ ;  /* 0x00000005040472a5 */ /* 0x000fe2000f8e003f */
[----:B------:R-:W-:Y:S02]  /*3950*/  IMAD.MOV.U32 R59, RZ, RZ, -0x1 ;  /* 0xffffffffff3b7424 */ /* 0x000fe400078e00ff */
[----:B------:R-:W-:-:S03]  /*3960*/  IMAD.MOV.U32 R57, RZ, RZ, -0x1 ;  /* 0xffffffffff397424 */ /* 0x000fc600078e00ff */
[----:B--2---:R-:W-:-:S04]  /*3970*/  IMAD.WIDE.U32 R16, R3, UR4, R16 ;  /* 0x0000000403107c25 */ /* 0x004fc8000f8e0010 */
[----:B------:R-:W-:Y:S01]  /*3980*/  IMAD R3, R3, UR5, RZ ;  /* 0x0000000503037c24 */ /* 0x000fe2000f8e02ff */
[----:B------:R-:W-:Y:S02]  /*3990*/  ULDC.64 UR4, c[0x0][0x650] ;  /* 0x0001940000047ab9 */ /* 0x000fe40000000a00 */
[----:B------:R-:W-:Y:S01]  /*39a0*/  ISETP.GE.U32.AND P0, PT, R16, UR4, PT ;  /* 0x0000000410007c0c */ /* 0x000fe2000bf06070 */
[--C-:B------:R-:W-:Y:S01]  /*39b0*/  IMAD.IADD R17, R17, 0x1, R3.reuse ;  /* 0x0000000111117824 */ /* 0x100fe200078e0203 */
[----:B------:R-:W-:-:S04]  /*39c0*/  PRMT R3, RZ, 0x7610, R3 ;  /* 0x00007610ff037816 */ /* 0x000fc80000000003 */
[----:B------:R-:W-:-:S13]  /*39d0*/  ISETP.GE.U32.AND.EX P0, PT, R17, UR5, PT, P0 ;  /* 0x0000000511007c0c */ /* 0x000fda000bf06100 */
[----:B------:R-:W-:Y:S05]  /*39e0*/  @P0 BRA `(.L_x_91) ;  /* 0x0000000400640947 */ /* 0x000fea0003800000 */
[----:B0--3--:R-:W0:Y:S01]  /*39f0*/  S2R R12, SR_CTAID.X ;  /* 0x00000000000c7919 */ /* 0x009e220000002500 */
[----:B-1----:R-:W1:Y:S01]  /*3a00*/  LDC.64 R10, c[0x0][0x628] ;  /* 0x00018a00ff0a7b82 */ /* 0x002e620000000a00 */
[----:B------:R-:W-:Y:S01]  /*3a10*/  ULDC UR4, c[0x0][0x150] ;  /* 0x0000540000047ab9 */ /* 0x000fe20000000800 */
[----:B----4-:R-:W-:Y:S01]  /*3a20*/  IMAD.MOV.U32 R8, RZ, RZ, R16 ;  /* 0x000000ffff087224 */ /* 0x010fe200078e0010 */
[----:B------:R-:W2:Y:S01]  /*3a30*/  S2R R24, SR_CTAID.Y ;  /* 0x0000000000187919 */ /* 0x000ea20000002600 */
[----:B------:R-:W-:-:S04]  /*3a40*/  IMAD.MOV.U32 R9, RZ, RZ, R17 ;  /* 0x000000ffff097224 */ /* 0x000fc800078e0011 */
[----:B------:R-:W3:Y:S08]  /*3a50*/  LDC R21, c[0x0][0x144] ;  /* 0x00005100ff157b82 */ /* 0x000ef00000000800 */
[----:B------:R-:W4:Y:S08]  /*3a60*/  LDC R0, c[0x0][0x630] ;  /* 0x00018c00ff007b82 */ /* 0x000f300000000800 */
[----:B------:R-:W2:Y:S01]  /*3a70*/  LDC.64 R14, c[0x0][0x620] ;  /* 0x00018800ff0e7b82 */ /* 0x000ea20000000a00 */
[----:B-1----:R-:W-:-:S04]  /*3a80*/  ISETP.NE.U32.AND P0, PT, R10, RZ, PT ;  /* 0x000000ff0a00720c */ /* 0x002fc80003f05070 */
[----:B------:R-:W-:Y:S02]  /*3a90*/  ISETP.NE.AND.EX P0, PT, R11, RZ, PT, P0 ;  /* 0x000000ff0b00720c */ /* 0x000fe40003f05300 */
[----:B0-----:R-:W-:-:S05]  /*3aa0*/  I2FP.F32.U32 R3, R12 ;  /* 0x0000000c00037245 */ /* 0x001fca0000201000 */
[----:B------:R-:W-:-:S04]  /*3ab0*/  FMUL R3, R3, UR4 ;  /* 0x0000000403037c20 */ /* 0x000fc80008400000 */
[----:B------:R0:W1:Y:S02]  /*3ac0*/  F2I.U32.TRUNC.NTZ R20, R3 ;  /* 0x0000000300147305 */ /* 0x000064000020f000 */
[----:B---34-:R-:W-:Y:S05]  /*3ad0*/  @!P0 BRA `(.L_x_92) ;  /* 0x0000000000288947 */ /* 0x018fea0003800000 */
[----:B0-----:R-:W0:Y:S02]  /*3ae0*/  LDC R3, c[0x0][0x634] ;  /* 0x00018d00ff037b82 */ /* 0x001e240000000800 */
        /* <DEDUP_REMOVED lines=9> */
.L_x_92:
[----:B------:R-:W3:Y:S01]  /*3b80*/  LDC.64 R28, c[0x0][0x640] ;  /* 0x00019000ff1c7b82 */ /* 0x000ee20000000a00 */
[-CC-:B------:R-:W-:Y:S01]  /*3b90*/  SHF.R.U64 R57, R8, R0.reuse, R9.reuse ;  /* 0x0000000008397219 */ /* 0x180fe20000001209 */
[----:B-1----:R-:W-:Y:S01]  /*3ba0*/  IMAD.MOV R20, RZ, RZ, -R20 ;  /* 0x000000ffff147224 */ /* 0x002fe200078e0a14 */
[----:B------:R-:W-:Y:S01]  /*3bb0*/  SHF.R.U32.HI R0, RZ, R0, R9 ;  /* 0x00000000ff007219 */ /* 0x000fe20000011609 */
[----:B------:R-:W-:Y:S01]  /*3bc0*/  ULDC UR4, c[0x0][0x154] ;  /* 0x0000550000047ab9 */ /* 0x000fe20000000800 */
[----:B0-----:R-:W-:Y:S01]  /*3bd0*/  IADD3 R3, P0, RZ, -R57, RZ ;  /* 0x80000039ff037210 */ /* 0x001fe20007f1e0ff */
[----:B------:R-:W-:Y:S02]  /*3be0*/  IMAD R21, R21, R20, R12 ;  /* 0x0000001415157224 */ /* 0x000fe400078e020c */
[----:B------:R-:W0:Y:S01]  /*3bf0*/  LDC R6, c[0x0][0x618] ;  /* 0x00018600ff067b82 */ /* 0x000e220000000800 */
[----:B------:R-:W-:Y:S02]  /*3c00*/  IMAD.MOV.U32 R7, RZ, RZ, 0x1 ;  /* 0x00000001ff077424 */ /* 0x000fe400078e00ff */
[----:B------:R-:W-:-:S04]  /*3c10*/  IMAD.X R5, RZ, RZ, ~R0, P0 ;  /* 0x000000ffff057224 */ /* 0x000fc800000e0e00 */
[-C--:B--2---:R-:W-:Y:S01]  /*3c20*/  IMAD R0, R5, R14.reuse, RZ ;  /* 0x0000000e05007224 */ /* 0x084fe200078e02ff */
[----:B------:R-:W1:Y:S01]  /*3c30*/  LDC R8, c[0x0][0x608] ;  /* 0x00018200ff087b82 */ /* 0x000e620000000800 */
[----:B------:R-:W-:-:S04]  /*3c40*/  IMAD.WIDE.U32 R4, R3, R14, R16 ;  /* 0x0000000e03047225 */ /* 0x000fc800078e0010 */
[----:B------:R-:W-:Y:S01]  /*3c50*/  IMAD R3, R3, R15, R0 ;  /* 0x0000000f03037224 */ /* 0x000fe200078e0200 */
[----:B------:R-:W-:Y:S02]  /*3c60*/  I2FP.F32.U32 R0, R24 ;  /* 0x0000001800007245 */ /* 0x000fe40000201000 */
[----:B------:R-:W2:Y:S01]  /*3c70*/  LDC R26, c[0x0][0x658] ;  /* 0x00019600ff1a7b82 */ /* 0x000ea20000000800 */
[----:B------:R-:W-:Y:S01]  /*3c80*/  IMAD.IADD R3, R5, 0x1, R3 ;  /* 0x0000000105037824 */ /* 0x000fe200078e0203 */
[----:B---3--:R-:W-:Y:S01]  /*3c90*/  ISETP.NE.U32.AND P0, PT, R28, RZ, PT ;  /* 0x000000ff1c00720c */ /* 0x008fe20003f05070 */
[----:B------:R-:W-:Y:S01]  /*3ca0*/  FMUL R0, R0, UR4 ;  /* 0x0000000400007c20 */ /* 0x000fe20008400000 */
[----:B------:R-:W-:Y:S02]  /*3cb0*/  IMAD.MOV.U32 R5, RZ, RZ, -0x1 ;  /* 0xffffffffff057424 */ /* 0x000fe400078e00ff */
[----:B------:R-:W-:Y:S01]  /*3cc0*/  ISETP.NE.AND.EX P0, PT, R29, RZ, PT, P0 ;  /* 0x000000ff1d00720c */ /* 0x000fe20003f05300 */
[----:B------:R3:W4:Y:S01]  /*3cd0*/  F2I.U32.TRUNC.NTZ R13, R0 ;  /* 0x00000000000d7305 */ /* 0x000722000020f000 */
[----:B------:R-:W3:Y:S01]  /*3ce0*/  LDC R15, c[0x0][0x148] ;  /* 0x00005200ff0f7b82 */ /* 0x000ee20000000800 */
[----:B0-----:R-:W-:-:S02]  /*3cf0*/  SHF.R.U64 R12, R4, R6, R3 ;  /* 0x00000006040c7219 */ /* 0x001fc40000001203 */
[----:B------:R-:W-:-:S05]  /*3d00*/  SHF.R.U32.HI R3, RZ, R6, R3 ;  /* 0x00000006ff037219 */ /* 0x000fca0000011603 */
[----:B------:R-:W0:Y:S01]  /*3d10*/  LDC R20, c[0x0][0x600] ;  /* 0x00018000ff147b82 */ /* 0x000e220000000800 */
[-CC-:B-1----:R-:W-:Y:S02]  /*3d20*/  SHF.R.U64 R10, R12, R8.reuse, R3.reuse ;  /* 0x000000080c0a7219 */ /* 0x182fe40000001203 */
[----:B------:R-:W-:-:S05]  /*3d30*/  SHF.R.U32.HI R3, RZ, R8, R3 ;  /* 0x00000008ff037219 */ /* 0x000fca0000011603 */
[----:B------:R-:W1:Y:S01]  /*3d40*/  LDC R27, c[0x0][0x648] ;  /* 0x00019200ff1b7b82 */ /* 0x000e620000000800 */
[-C--:B--2---:R-:W-:Y:S02]  /*3d50*/  SHF.L.U32 R4, R5, R26.reuse, RZ ;  /* 0x0000001a05047219 */ /* 0x084fe400000006ff */
[-CC-:B------:R-:W-:Y:S02]  /*3d60*/  SHF.R.U64 R14, R10, R26.reuse, R3.reuse ;  /* 0x0000001a0a0e7219 */ /* 0x180fe40000001203 */
[----:B------:R-:W-:Y:S02]  /*3d70*/  SHF.R.U32.HI R5, RZ, R26, R3 ;  /* 0x0000001aff057219 */ /* 0x000fe40000011603 */
[----:B------:R-:W-:Y:S01]  /*3d80*/  LOP3.LUT R25, RZ, R4, RZ, 0x33, !PT ;  /* 0x00000004ff197212 */ /* 0x000fe200078e33ff */
[----:B------:R-:W2:Y:S01]  /*3d90*/  LDC R30, c[0x0][0x638] ;  /* 0x00018e00ff1e7b82 */ /* 0x000ea20000000800 */
[----:B------:R-:W-:Y:S01]  /*3da0*/  SHF.L.U32 R26, R7, R26, RZ ;  /* 0x0000001a071a7219 */ /* 0x000fe200000006ff */
[----:B------:R-:W-:-:S06]  /*3db0*/  IMAD.MOV.U32 R4, RZ, RZ, R14 ;  /* 0x000000ffff047224 */ /* 0x000fcc00078e000e */
[----:B------:R-:W0:Y:S01]  /*3dc0*/  LDC R31, c[0x0][0x610] ;  /* 0x00018400ff1f7b82 */ /* 0x000e220000000800 */
[----:B----4-:R-:W-:Y:S05]  /*3dd0*/  @!P0 BRA `(.L_x_93) ;  /* 0x0000000000288947 */ /* 0x010fea0003800000 */
[----:B------:R-:W4:Y:S02]  /*3de0*/  LDC R3, c[0x0][0x64c] ;  /* 0x00019300ff037b82 */ /* 0x000f240000000800 */
[----:B----4-:R-:W-:-:S05]  /*3df0*/  IADD3 R3, P0, R14, R3, RZ ;  /* 0x000000030e037210 */ /* 0x010fca0007f1e0ff */
        /* <DEDUP_REMOVED lines=8> */
.L_x_93:
[----:B------:R-:W-:Y:S01]  /*3e80*/  ISETP.NE.AND P0, PT, R2, 0x1, PT ;  /* 0x000000010200780c */ /* 0x000fe20003f05270 */
[----:B0-----:R-:W-:Y:S01]  /*3e90*/  VIADD R7, R20, 0xffffffff ;  /* 0xffffffff14077836 */ /* 0x001fe20000000000 */
[----:B-1-3--:R-:W-:Y:S01]  /*3ea0*/  SHF.R.U64 R0, R4, R27, R5 ;  /* 0x0000001b04007219 */ /* 0x00afe20000001205 */
[----:B------:R-:W-:Y:S01]  /*3eb0*/  IMAD.MOV R13, RZ, RZ, -R13 ;  /* 0x000000ffff0d7224 */ /* 0x000fe200078e0a0d */
[----:B------:R-:W-:Y:S02]  /*3ec0*/  LOP3.LUT R5, R10, R25, RZ, 0xc0, !PT ;  /* 0x000000190a057212 */ /* 0x000fe400078ec0ff */
[----:B------:R-:W-:Y:S01]  /*3ed0*/  LOP3.LUT R12, R12, R7, RZ, 0xc0, !PT ;  /* 0x000000070c0c7212 */ /* 0x000fe200078ec0ff */
[----:B------:R-:W-:Y:S01]  /*3ee0*/  IMAD.MOV R3, RZ, RZ, -R0 ;  /* 0x000000ffff037224 */ /* 0x000fe200078e0a00 */
[----:B------:R-:W-:Y:S01]  /*3ef0*/  MOV R4, 0x1 ;  /* 0x0000000100047802 */ /* 0x000fe20000000f00 */
[----:B------:R-:W-:Y:S02]  /*3f00*/  IMAD R0, R26, R0, R5 ;  /* 0x000000001a007224 */ /* 0x000fe400078e0205 */
[----:B--2---:R-:W-:-:S02]  /*3f10*/  IMAD R3, R3, R30, R14 ;  /* 0x0000001e03037224 */ /* 0x004fc400078e020e */
[----:B------:R-:W-:Y:S02]  /*3f20*/  @P0 IMAD R21, R15, R13, R24 ;  /* 0x0000000d0f150224 */ /* 0x000fe400078e0218 */
[----:B------:R-:W-:Y:S01]  /*3f30*/  IMAD R5, R3, R20, R12 ;  /* 0x0000001403057224 */ /* 0x000fe200078e020c */
[----:B------:R-:W-:Y:S01]  /*3f40*/  PRMT R3, R4, 0x7610, R3 ;  /* 0x0000761004037816 */ /* 0x000fe20000000003 */
[----:B------:R-:W-:-:S05]  /*3f50*/  IMAD R0, R0, R31, R21 ;  /* 0x0000001f00007224 */ /* 0x000fca00078e0215 */
[----:B------:R-:W-:Y:S02]  /*3f60*/  SEL R59, R5, R0, !P0 ;  /* 0x00000000053b7207 */ /* 0x000fe40004000000 */
[----:B------:R-:W-:-:S07]  /*3f70*/  SEL R0, R0, R5, !P0 ;  /* 0x0000000500007207 */ /* 0x000fce0004000000 */
.L_x_91:
[----:B------:R-:W-:Y:S01]  /*3f80*/  LOP3.LUT P0, RZ, R3, 0xff, RZ, 0xc0, !PT ;  /* 0x000000ff03ff7812 */ /* 0x000fe2000780c0ff */
[----:B------:R-:W-:-:S12]  /*3f90*/  IMAD.MOV.U32 R58, RZ, RZ, R0 ;  /* 0x000000ffff3a7224 */ /* 0x000fd800078e0000 */
[----:B------:R-:W-:Y:S05]  /*3fa0*/  @P0 BRA `(.L_x_94) ;  /* 0xffffffcc00d80947 */ /* 0x000fea000383ffff */
[----:B------:R-:W-:Y:S05]  /*3fb0*/  EXIT ;  /* 0x000000000000794d */ /* 0x000fea0003800000 */
.L_x_3:
[----:B0-----:R-:W-:Y:S01]  /*3fc0*/  ULDC.64 UR4, c[0x0][0x650] ;  /* 0x0001940000047ab9 */ /* 0x001fe20000000a00 */
        /* <DEDUP_REMOVED lines=25> */
.L_x_96:
[--C-:B------:R-:W-:Y:S01]  /*4160*/  SHF.R.U64 R12, R10, R14, R11.reuse ;  /* 0x0000000e0a0c7219 */ /* 0x100fe2000000120b */
[----:B------:R-:W0:Y:S01]  /*4170*/  LDC R22, c[0x0][0x618] ;  /* 0x00018600ff167b82 */ /* 0x000e220000000800 */
[----:B------:R-:W-:Y:S01]  /*4180*/  I2FP.F32.U32 R6, R4 ;  /* 0x0000000400067245 */ /* 0x000fe20000201000 */
[----:B------:R-:W-:Y:S01]  /*4190*/  ULDC UR4, c[0x0][0x150] ;  /* 0x0000540000047ab9 */ /* 0x000fe20000000800 */
[----:B------:R-:W-:Y:S02]  /*41a0*/  SHF.R.U32.HI R5, RZ, R14, R11 ;  /* 0x0000000eff057219 */ /* 0x000fe4000001160b */
[----:B------:R-:W-:Y:S01]  /*41b0*/  IADD3 R9, P0, RZ, -R12, RZ ;  /* 0x8000000cff097210 */ /* 0x000fe20007f1e0ff */
[----:B------:R-:W-:Y:S01]  /*41c0*/  FMUL R11, R6, UR4 ;  /* 0x00000004060b7c20 */ /* 0x000fe20008400000 */
[----:B------:R-:W-:Y:S01]  /*41d0*/  ULDC UR4, c[0x0][0x154] ;  /* 0x0000550000047ab9 */ /* 0x000fe20000000800 */
[----:B------:R-:W1:Y:S02]  /*41e0*/  LDC.64 R24, c[0x0][0x640] ;  /* 0x00019000ff187b82 */ /* 0x000e640000000a00 */
[----:B------:R-:W-:-:S02]  /*41f0*/  IMAD.X R5, RZ, RZ, ~R5, P0 ;  /* 0x000000ffff057224 */ /* 0x000fc400000e0e05 */
[----:B------:R-:W2:Y:S01]  /*4200*/  F2I.U32.TRUNC.NTZ R11, R11 ;  /* 0x0000000b000b7305 */ /* 0x000ea2000020f000 */
[----:B------:R-:W-:-:S03]  /*4210*/  IMAD.WIDE.U32 R6, R9, R20, R16 ;  /* 0x0000001409067225 */ /* 0x000fc600078e0010 */
[----:B------:R-:W3:Y:S01]  /*4220*/  LDC R13, c[0x0][0x144] ;  /* 0x00005100ff0d7b82 */ /* 0x000ee20000000800 */
[----:B------:R-:W-:-:S04]  /*4230*/  IMAD R8, R5, R20, RZ ;  /* 0x0000001405087224 */ /* 0x000fc800078e02ff */
[----:B------:R-:W-:Y:S02]  /*4240*/  IMAD R5, R9, R21, R8 ;  /* 0x0000001509057224 */ /* 0x000fe400078e0208 */
[----:B------:R-:W-:Y:S01]  /*4250*/  IMAD.MOV.U32 R8, RZ, RZ, -0x1 ;  /* 0xffffffffff087424 */ /* 0x000fe200078e00ff */
[----:B------:R-:W4:Y:S01]  /*4260*/  LDC R14, c[0x0][0x608] ;  /* 0x00018200ff0e7b82 */ /* 0x000f220000000800 */
[----:B------:R-:W-:Y:S01]  /*4270*/  IMAD.IADD R5, R7, 0x1, R5 ;  /* 0x0000000107057824 */ /* 0x000fe200078e0205 */
[----:B------:R-:W-:-:S04]  /*4280*/  I2FP.F32.U32 R7, R3 ;  /* 0x0000000300077245 */ /* 0x000fc80000201000 */
[-C--:B0-----:R-:W-:Y:S01]  /*4290*/  SHF.R.U64 R10, R6, R22.reuse, R5 ;  /* 0x00000016060a7219 */ /* 0x081fe20000001205 */
[----:B--2---:R-:W-:Y:S01]  /*42a0*/  IMAD.MOV R6, RZ, RZ, -R11 ;  /* 0x000000ffff067224 */ /* 0x004fe200078e0a0b */
[----:B------:R-:W0:Y:S01]  /*42b0*/  LDC R9, c[0x0][0x658] ;  /* 0x00019600ff097b82 */ /* 0x000e220000000800 */
[----:B-1----:R-:W-:Y:S01]  /*42c0*/  ISETP.NE.U32.AND P0, PT, R24, RZ, PT ;  /* 0x000000ff1800720c */ /* 0x002fe20003f05070 */
[----:B------:R-:W-:Y:S01]  /*42d0*/  FMUL R7, R7, UR4 ;  /* 0x0000000407077c20 */ /* 0x000fe20008400000 */
[----:B------:R-:W-:Y:S02]  /*42e0*/  SHF.R.U32.HI R5, RZ, R22, R5 ;  /* 0x00000016ff057219 */ /* 0x000fe40000011605 */
[----:B------:R-:W-:-:S03]  /*42f0*/  ISETP.NE.AND.EX P0, PT, R25, RZ, PT, P0 ;  /* 0x000000ff1900720c */ /* 0x000fc60003f05300 */
[----:B------:R-:W1:Y:S01]  /*4300*/  LDC R20, c[0x0][0x148] ;  /* 0x00005200ff147b82 */ /* 0x000e620000000800 */
[----:B---3--:R-:W-:Y:S02]  /*4310*/  IMAD R23, R13, R6, R4 ;  /* 0x000000060d177224 */ /* 0x008fe400078e0204 */
[----:B------:R-:W-:-:S05]  /*4320*/  IMAD.MOV.U32 R6, RZ, RZ, 0x1 ;  /* 0x00000001ff067424 */ /* 0x000fca00078e00ff */
[----:B------:R-:W2:Y:S01]  /*4330*/  LDC R21, c[0x0][0x600] ;  /* 0x00018000ff157b82 */ /* 0x000ea20000000800 */
[-CC-:B----4-:R-:W-:Y:S02]  /*4340*/  SHF.R.U64 R13, R10, R14.reuse, R5.reuse ;  /* 0x0000000e0a0d7219 */ /* 0x190fe40000001205 */
[----:B------:R-:W-:Y:S02]  /*4350*/  SHF.R.U32.HI R4, RZ, R14, R5 ;  /* 0x0000000eff047219 */ /* 0x000fe40000011605 */
[----:B------:R3:W4:Y:S03]  /*4360*/  F2I.U32.TRUNC.NTZ R14, R7 ;  /* 0x00000007000e7305 */ /* 0x000726000020f000 */
[----:B------:R-:W1:Y:S01]  /*4370*/  LDC R26, c[0x0][0x648] ;  /* 0x00019200ff1a7b82 */ /* 0x000e620000000800 */
[-C--:B0-----:R-:W-:Y:S02]  /*4380*/  SHF.R.U64 R15, R13, R9.reuse, R4 ;  /* 0x000000090d0f7219 */ /* 0x081fe40000001204 */
[----:B------:R-:W-:-:S02]  /*4390*/  SHF.L.U32 R8, R8, R9, RZ ;  /* 0x0000000908087219 */ /* 0x000fc400000006ff */
[-C--:B------:R-:W-:Y:S01]  /*43a0*/  SHF.R.U32.HI R5, RZ, R9.reuse, R4 ;  /* 0x00000009ff057219 */ /* 0x080fe20000011604 */
[----:B------:R-:W-:Y:S01]  /*43b0*/  IMAD.MOV.U32 R4, RZ, RZ, R15 ;  /* 0x000000ffff047224 */ /* 0x000fe200078e000f */
[----:B------:R-:W-:Y:S01]  /*43c0*/  SHF.L.U32 R22, R6, R9, RZ ;  /* 0x0000000906167219 */ /* 0x000fe200000006ff */
[----:B------:R-:W0:Y:S01]  /*43d0*/  LDC R27, c[0x0][0x638] ;  /* 0x00018e00ff1b7b82 */ /* 0x000e220000000800 */
[----:B------:R-:W-:-:S07]  /*43e0*/  LOP3.LUT R28, RZ, R8, RZ, 0x33, !PT ;  /* 0x00000008ff1c7212 */ /* 0x000fce00078e33ff */
        /* <DEDUP_REMOVED lines=12> */
.L_x_97:
[----:B------:R-:W-:Y:S01]  /*44b0*/  ISETP.NE.AND P0, PT, R2, 0x1, PT ;  /* 0x000000010200780c */ /* 0x000fe20003f05270 */
[----:B--2---:R-:W-:Y:S01]  /*44c0*/  VIADD R7, R21, 0xffffffff ;  /* 0xffffffff15077836 */ /* 0x004fe20000000000 */
[----:B-1----:R-:W-:Y:S01]  /*44d0*/  SHF.R.U64 R5, R4, R26, R5 ;  /* 0x0000001a04057219 */ /* 0x002fe20000001205 */
[----:B------:R-:W-:Y:S01]  /*44e0*/  IMAD.MOV R14, RZ, RZ, -R14 ;  /* 0x000000ffff0e7224 */ /* 0x000fe200078e0a0e */
[----:B------:R-:W-:Y:S01]  /*44f0*/  LOP3.LUT R4, R13, R28, RZ, 0xc0, !PT ;  /* 0x0000001c0d047212 */ /* 0x000fe200078ec0ff */
[----:B------:R-:W-:Y:S01]  /*4500*/  IMAD.MOV.U32 R8, RZ, RZ, R12 ;  /* 0x000000ffff087224 */ /* 0x000fe200078e000c */
[----:B------:R-:W-:Y:S01]  /*4510*/  LOP3.LUT R10, R10, R7, RZ, 0xc0, !PT ;  /* 0x000000070a0a7212 */ /* 0x000fe200078ec0ff */
[----:B------:R-:W-:Y:S02]  /*4520*/  IMAD.MOV R6, RZ, RZ, -R5 ;  /* 0x000000ffff067224 */ /* 0x000fe400078e0a05 */
[----:B------:R-:W-:-:S04]  /*4530*/  IMAD R4, R22, R5, R4 ;  /* 0x0000000516047224 */ /* 0x000fc800078e0204 */
[----:B------:R-:W-:Y:S02]  /*4540*/  @P0 IMAD R23, R20, R14, R3 ;  /* 0x0000000e14170224 */ /* 0x000fe400078e0203 */
[----:B0-----:R-:W-:Y:S02]  /*4550*/  IMAD R3, R6, R27, R15 ;  /* 0x0000001b06037224 */ /* 0x001fe400078e020f */
[----:B------:R-:W-:Y:S02]  /*4560*/  IMAD R7, R4, R29, R23 ;  /* 0x0000001d04077224 */ /* 0x000fe400078e0217 */
[----:B------:R-:W-:Y:S02]  /*4570*/  IMAD R4, R3, R21, R10 ;  /* 0x0000001503047224 */ /* 0x000fe400078e020a */
[----:B------:R-:W-:-:S03]  /*4580*/  IMAD.MOV.U32 R6, RZ, RZ, 0x1 ;  /* 0x00000001ff067424 */ /* 0x000fc600078e00ff */
[----:B------:R-:W-:Y:S02]  /*4590*/  SEL R9, R4, R7, !P0 ;  /* 0x0000000704097207 */ /* 0x000fe40004000000 */
[----:B------:R-:W-:-:S07]  /*45a0*/  SEL R7, R7, R4, !P0 ;  /* 0x0000000407077207 */ /* 0x000fce0004000000 */
.L_x_95:
[----:B------:R-:W-:-:S08]  /*45b0*/  NOP ;  /* 0x0000000000007918 */ /* 0x000fd00000000000 */
[----:B------:R-:W0:-:S00]  /*45c0*/  USETMAXREG.DEALLOC.CTAPOOL 0x28 ;  /* 0x00000028000079c8 */ /* 0x000e0000080e0500 */
[----:B0-----:R-:W-:-:S13]  /*45d0*/  ISETP.NE.AND P0, PT, R0, RZ, PT ;  /* 0x000000ff0000720c */ /* 0x001fda0003f05270 */
[----:B------:R-:W-:Y:S05]  /*45e0*/  @P0 EXIT ;  /* 0x000000000000094d */ /* 0x000fea0003800000 */
[----:B------:R-:W-:Y:S01]  /*45f0*/  LOP3.LUT P0, RZ, R6, 0xff, RZ, 0xc0, !PT ;  /* 0x000000ff06ff7812 */ /* 0x000fe2000780c0ff */
[----:B------:R-:W-:Y:S01]  /*4600*/  IMAD.MOV.U32 R0, RZ, RZ, 0x1 ;  /* 0x00000001ff007424 */ /* 0x000fe200078e00ff */
[----:B------:R-:W-:-:S11]  /*4610*/  MOV R12, RZ ;  /* 0x000000ff000c7202 */ /* 0x000fd60000000f00 */
[----:B------:R-:W-:Y:S05]  /*4620*/  @!P0 BRA `(.L_x_98) ;  /* 0x0000000c00308947 */ /* 0x000fea0003800000 */
[----:B------:R-:W0:Y:S01]  /*4630*/  LDC R0, c[0x0][0x28c] ;  /* 0x0000a300ff007b82 */ /* 0x000e220000000800 */
[----:B------:R-:W-:Y:S01]  /*4640*/  ULDC UR5, c[0x0][0x600] ;  /* 0x0001800000057ab9 */ /* 0x000fe20000000800 */
[----:B------:R-:W-:Y:S01]  /*4650*/  ULDC UR4, c[0x0][0xc] ;  /* 0x0000030000047ab9 */ /* 0x000fe20000000800 */
[----:B------:R-:W-:Y:S01]  /*4660*/  UIADD3 UR16, UR5, -0x1, URZ ;  /* 0xffffffff05107890 */ /* 0x000fe2000fffe03f */
[C---:B------:R-:W-:Y:S01]  /*4670*/  LOP3.LUT P2, RZ, R18.reuse, 0x7f, RZ, 0xc0, !PT ;  /* 0x0000007f12ff7812 */ /* 0x040fe2000784c0ff */
[----:B------:R-:W-:Y:S01]  /*4680*/  ULDC UR6, c[0x0][0x658] ;  /* 0x0001960000067ab9 */ /* 0x000fe20000000800 */
[----:B------:R-:W-:Y:S01]  /*4690*/  ULDC UR5, c[0x0][0x10] ;  /* 0x0000040000057ab9 */ /* 0x000fe20000000800 */
[----:B------:R-:W-:Y:S01]  /*46a0*/  UMOV UR7, 0xffffffff ;  /* 0xffffffff00077882 */ /* 0x000fe20000000000 */
[----:B------:R-:W-:Y:S01]  /*46b0*/  UMOV UR8, 0x1 ;  /* 0x0000000100087882 */ /* 0x000fe20000000000 */
[----:B------:R-:W-:Y:S01]  /*46c0*/  UIMAD.WIDE.U32 UR4, UR4, UR5, URZ ;  /* 0x00000005040472a5 */ /* 0x000fe2000f8e003f */
[----:B------:R-:W-:Y:S01]  /*46d0*/  LOP3.LUT P0, RZ, R18, 0x1f, RZ, 0xc0, !PT ;  /* 0x0000001f12ff7812 */ /* 0x000fe2000780c0ff */
[----:B------:R-:W-:Y:S01]  /*46e0*/  USHF.L.U32 UR7, UR7, UR6, URZ ;  /* 0x0000000607077299 */ /* 0x000fe2000800063f */
[----:B------:R-:W-:Y:S01]  /*46f0*/  BSSY B0, `(.L_x_98) ;  /* 0x00000bf000007945 */ /* 0x000fe20003800000 */
[----:B------:R-:W-:Y:S01]  /*4700*/  USHF.L.U32 UR18, UR8, UR6, URZ ;  /* 0x0000000608127299 */ /* 0x000fe2000800063f */
[----:B------:R-:W-:Y:S01]  /*4710*/  IMAD.MOV.U32 R13, RZ, RZ, 0x1 ;  /* 0x00000001ff0d7424 */ /* 0x000fe200078e00ff */
[----:B------:R-:W-:Y:S01]  /*4720*/  LOP3.LUT R11, R19, 0x2, RZ, 0xfc, !PT ;  /* 0x00000002130b7812 */ /* 0x000fe200078efcff */
[----:B------:R-:W-:Y:S01]  /*4730*/  ULDC UR6, c[0x0][0x14] ;  /* 0x0000050000067ab9 */ /* 0x000fe20000000800 */
[----:B------:R-:W-:Y:S01]  /*4740*/  PLOP3.LUT P0, PT, P0, P2, PT, 0x8a, 0x0 ;  /* 0x000000000000781c */ /* 0x000fe20000705172 */
[----:B------:R-:W-:Y:S01]  /*4750*/  UIMAD.WIDE.U32 UR20, UR4, UR6, URZ ;  /* 0x00000006041472a5 */ /* 0x000fe2000f8e003f */
[----:B------:R-:W-:Y:S01]  /*4760*/  IMAD.MOV.U32 R12, RZ, RZ, RZ ;  /* 0x000000ffff0c7224 */ /* 0x000fe200078e00ff */
[----:B------:R-:W-:-:S02]  /*4770*/  UIMAD UR13, UR5, UR6, URZ ;  /* 0x00000006050d72a4 */ /* 0x000fc4000f8e023f */
[----:B------:R-:W-:Y:S01]  /*4780*/  ULOP3.LUT UR17, URZ, UR7, URZ, 0x33, !UPT ;  /* 0x000000073f117292 */ /* 0x000fe2000f8e333f */
[----:B0-----:R-:W-:Y:S01]  /*4790*/  VIADD R0, R0, 0x1f ;  /* 0x0000001f00007836 */ /* 0x001fe20000000000 */
[----:B------:R-:W-:Y:S01]  /*47a0*/  UIADD3 UR13, UR21, UR13, URZ ;  /* 0x0000000d150d7290 */ /* 0x000fe2000fffe03f */
[----:B------:R-:W-:-:S03]  /*47b0*/  ULDC.64 UR22, c[0x0][0x198] ;  /* 0x0000660000167ab9 */ /* 0x000fc60000000a00 */
[----:B------:R-:W-:-:S04]  /*47c0*/  SHF.R.S32.HI R3, RZ, 0x1f, R0 ;  /* 0x0000001fff037819 */ /* 0x000fc80000011400 */
[----:B------:R-:W-:Y:S01]  /*47d0*/  LEA.HI R3, R3, R0, RZ, 0x5 ;  /* 0x0000000003037211 */ /* 0x000fe200078f28ff */
[----:B------:R-:W-:-:S03]  /*47e0*/  IMAD.MOV.U32 R0, RZ, RZ, 0x1 ;  /* 0x00000001ff007424 */ /* 0x000fc600078e00ff */
[----:B------:R-:W-:-:S05]  /*47f0*/  SHF.R.S32.HI R3, RZ, 0x5, R3 ;  /* 0x00000005ff037819 */ /* 0x000fca0000011403 */
[----:B------:R-:W-:-:S07]  /*4800*/  VIADD R10, R3, 0x1 ;  /* 0x00000001030a7836 */ /* 0x000fce0000000000 */
.L_x_110:
[----:B------:R-:W-:-:S03]  /*4810*/  UMOV UR4, 0xffffffff ;  /* 0xffffffff00047882 */ /* 0x000fc60000000000 */
[----:B------:R-:W-:Y:S05]  /*4820*/  BRA.DIV UR4, `(.L_x_99) ;  /* 0x0000000e04787947 */ /* 0x000fea000b800000 */
[----:B------:R-:W-:-:S13]  /*4830*/  ELECT P6, URZ, PT ;  /* 0x00000000003f782f */ /* 0x000fda00038c0000 */
.L_x_120:
[----:B------:R-:W0:Y:S01]  /*4840*/  LDC R4, c[0x0][0x28c] ;  /* 0x0000a300ff047b82 */ /* 0x000e220000000800 */
[----:B------:R-:W-:Y:S01]  /*4850*/  BSSY B1, `(.L_x_100) ;  /* 0x0000037000017945 */ /* 0x000fe20003800000 */
[----:B0-----:R-:W-:-:S13]  /*4860*/  ISETP.LT.OR P6, PT, R4, 0x1, !P6 ;  /* 0x000000010400780c */ /* 0x001fda00077c1670 */
[----:B------:R-:W-:Y:S05]  /*4870*/  @P6 BRA `(.L_x_101) ;  /* 0x0000000000d06947 */ /* 0x000fea0003800000 */
[----:B------:R-:W-:Y:S02]  /*4880*/  IMAD.SHL.U32 R15, R9, 0x40, RZ ;  /* 0x00000040090f7824 */ /* 0x000fe400078e00ff */
[----:B------:R-:W-:Y:S02]  /*4890*/  IMAD.SHL.U32 R18, R7, 0x80, RZ ;  /* 0x0000008007127824 */ /* 0x000fe400078e00ff */
[----:B------:R-:W-:Y:S02]  /*48a0*/  IMAD.MOV.U32 R20, RZ, RZ, RZ ;  /* 0x000000ffff147224 */ /* 0x000fe400078e00ff */
[----:B------:R-:W-:Y:S02]  /*48b0*/  IMAD.MOV.U32 R4, RZ, RZ, R10 ;  /* 0x000000ffff047224 */ /* 0x000fe400078e000a */
[----:B------:R-:W-:Y:S02]  /*48c0*/  IMAD.MOV.U32 R5, RZ, RZ, R0 ;  /* 0x000000ffff057224 */ /* 0x000fe400078e0000 */
[----:B------:R-:W-:-:S07]  /*48d0*/  IMAD.MOV.U32 R6, RZ, RZ, R12 ;  /* 0x000000ffff067224 */ /* 0x000fce00078e000c */
.L_x_105:
[----:B------:R-:W0:Y:S01]  /*48e0*/  S2R R14, SR_CgaCtaId ;  /* 0x00000000000e7919 */ /* 0x000e220000008800 */
[----:B------:R-:W-:Y:S01]  /*48f0*/  MOV R7, 0x400 ;  /* 0x0000040000077802 */ /* 0x000fe20000000f00 */
[----:B------:R-:W1:Y:S03]  /*4900*/  @!P2 LDC R9, c[0x0][0x500] ;  /* 0x00014000ff09ab82 */ /* 0x000e660000000800 */
[----:B0-----:R-:W-:Y:S02]  /*4910*/  LEA R21, R14, R7, 0x18 ;  /* 0x000000070e157211 */ /* 0x001fe400078ec0ff */
[----:B------:R-:W-:-:S03]  /*4920*/  SHF.L.U32 R7, R5, 0x1f, RZ ;  /* 0x0000001f05077819 */ /* 0x000fc600000006ff */
[----:B------:R-:W-:-:S04]  /*4930*/  IMAD R14, R6, 0x8, R21 ;  /* 0x00000008060e7824 */ /* 0x000fc800078e0215 */
[----:B------:R-:W0:Y:S02]  /*4940*/  SYNCS.PHASECHK.TRANS64.TRYWAIT P1, [R14+URZ+0x18], R7 ;  /* 0x000018070e0075a7 */ /* 0x000e24000802017f */
[----:B01----:R-:W-:Y:S05]  /*4950*/  @!P1 BRA `(.L_x_102) ;  /* 0x0000000c004c9947 */ /* 0x003fea0003800000 */
.L_x_121:
[----:B0-----:R-:W-:Y:S01]  /*4960*/  PRMT R7, R11, 0x9910, RZ ;  /* 0x000099100b077816 */ /* 0x001fe200000000ff */
[----:B------:R0:W-:Y:S03]  /*4970*/  @!P2 SYNCS.ARRIVE.TRANS64 RZ, [R14+URZ], R9 ;  /* 0x000000090effa9a7 */ /* 0x0001e6000800003f */
[----:B------:R-:W-:-:S13]  /*4980*/  ISETP.NE.AND P1, PT, R7, 0x2, PT ;  /* 0x000000020700780c */ /* 0x000fda0003f25270 */
[----:B0-----:R-:W-:Y:S05]  /*4990*/  @P1 BRA `(.L_x_103) ;  /* 0x0000000000041947 */ /* 0x001fea0003800000 */
[----:B------:R-:W-:Y:S01]  /*49a0*/  BPT.TRAP 0x1 ;  /* 0x000000040000795c */ /* 0x000fe20000300000 */
.L_x_103:
[----:B------:R-:W-:Y:S05]  /*49b0*/  @P0 BRA `(.L_x_104) ;  /* 0x0000000000040947 */ /* 0x000fea0003800000 */
[----:B------:R-:W-:Y:S01]  /*49c0*/  BPT.TRAP 0x1 ;  /* 0x000000040000795c */ /* 0x000fe20000300000 */
.L_x_104:
[--C-:B------:R-:W-:Y:S01]  /*49d0*/  IMAD R7, R6, 0x4000, R21.reuse ;  /* 0x0000400006077824 */ /* 0x100fe200078e0215 */
[----:B------:R-:W-:Y:S01]  /*49e0*/  R2UR UR9, R14 ;  /* 0x000000000e0972ca */ /* 0x000fe200000e0000 */
[----:B------:R-:W-:Y:S01]  /*49f0*/  IMAD R21, R6, 0x2000, R21 ;  /* 0x0000200006157824 */ /* 0x000fe200078e0215 */
[----:B------:R-:W-:Y:S01]  /*4a00*/  UIADD3 UR4, UP0, UR22, 0xf0, URZ ;  /* 0x000000f016047890 */ /* 0x000fe2000ff1e03f */
[----:B------:R-:W-:Y:S01]  /*4a10*/  VIADD R4, R4, 0xffffffff ;  /* 0xffffffff04047836 */ /* 0x000fe20000000000 */
[----:B------:R-:W-:Y:S01]  /*4a20*/  R2UR UR5, R7 ;  /* 0x00000000070572ca */ /* 0x000fe200000e0000 */
[----:B------:R-:W-:Y:S01]  /*4a30*/  UIADD3 UR24, UP1, UR22, 0x1f0, URZ ;  /* 0x000001f016187890 */ /* 0x000fe2000ff3e03f */
[----:B------:R-:W-:Y:S01]  /*4a40*/  R2UR UR8, R21 ;  /* 0x00000000150872ca */ /* 0x000fe200000e0000 */
[----:B------:R-:W-:Y:S01]  /*4a50*/  VIADD R6, R6, 0x1 ;  /* 0x0000000106067836 */ /* 0x000fe20000000000 */
[----:B------:R-:W-:Y:S01]  /*4a60*/  R2UR UR11, R18 ;  /* 0x00000000120b72ca */ /* 0x000fe200000e0000 */
[----:B------:R-:W-:Y:S01]  /*4a70*/  UIADD3.X UR25, URZ, UR23, URZ, UP1, !UPT ;  /* 0x000000173f197290 */ /* 0x000fe20008ffe43f */
[----:B------:R-:W-:Y:S01]  /*4a80*/  R2UR UR10, R20 ;  /* 0x00000000140a72ca */ /* 0x000fe200000e0000 */
[----:B------:R-:W-:Y:S01]  /*4a90*/  UMOV UR6, 0x0 ;  /* 0x0000000000067882 */ /* 0x000fe20000000000 */
[----:B------:R-:W-:Y:S01]  /*4aa0*/  R2UR UR12, R8 ;  /* 0x00000000080c72ca */ /* 0x000fe200000e0000 */
[----:B------:R-:W-:Y:S01]  /*4ab0*/  UMOV UR7, 0x10000000 ;  /* 0x1000000000077882 */ /* 0x000fe20000000000 */
[----:B------:R-:W-:Y:S01]  /*4ac0*/  R2UR UR19, R15 ;  /* 0x000000000f1372ca */ /* 0x000fe200000e0000 */
[----:B------:R-:W-:Y:S01]  /*4ad0*/  VIADD R20, R20, 0x20 ;  /* 0x0000002014147836 */ /* 0x000fe20000000000 */
[----:B------:R-:W-:Y:S01]  /*4ae0*/  ISETP.GT.AND P3, PT, R4, 0x1, PT ;  /* 0x000000010400780c */ /* 0x000fe20003f64270 */
[----:B------:R-:W-:Y:S01]  /*4af0*/  UIADD3 UR14, UR5, 0x100, URZ ;  /* 0x00000100050e7890 */ /* 0x000fe2000fffe03f */
[----:B------:R-:W-:Y:S01]  /*4b00*/  ISETP.NE.AND P1, PT, R6, 0x3, PT ;  /* 0x000000030600780c */ /* 0x000fe20003f25270 */
[----:B------:R-:W-:-:S02]  /*4b10*/  UIADD3.X UR5, URZ, UR23, URZ, UP0, !UPT ;  /* 0x000000173f057290 */ /* 0x000fc400087fe43f */
[----:B------:R-:W-:Y:S01]  /*4b20*/  UIADD3 UR15, UR8, 0xc100, URZ ;  /* 0x0000c100080f7890 */ /* 0x000fe2000fffe03f */
[----:B------:R-:W-:Y:S02]  /*4b30*/  SEL R14, RZ, 0x1, P1 ;  /* 0x00000001ff0e7807 */ /* 0x000fe40000800000 */
[----:B------:R-:W-:Y:S01]  /*4b40*/  UMOV UR8, UR14 ;  /* 0x0000000e00087c82 */ /* 0x000fe20008000000 */
[----:B------:R-:W-:Y:S02]  /*4b50*/  SEL R6, R6, RZ, P1 ;  /* 0x000000ff06067207 */ /* 0x000fe40000800000 */
[----:B------:R-:W-:Y:S01]  /*4b60*/  LOP3.LUT R5, R5, R14, RZ, 0x3c, !PT ;  /* 0x0000000e05057212 */ /* 0x000fe200078e3cff */
[----:B------:R0:W-:Y:S02]  /*4b70*/  UTMALDG.3D [UR8], [UR4], desc[UR6] ;  /* 0x00000608040075b4 */ /* 0x0001e40008011000 */
[----:B0-----:R-:W-:Y:S01]  /*4b80*/  UMOV UR8, UR15 ;  /* 0x0000000f00087c82 */ /* 0x001fe20008000000 */
[----:B------:R-:W-:-:S02]  /*4b90*/  UMOV UR11, UR19 ;  /* 0x00000013000b7c82 */ /* 0x000fc40008000000 */
[----:B------:R0:W-:Y:S02]  /*4ba0*/  UTMALDG.3D [UR8], [UR24], desc[UR6] ;  /* 0x00000608180075b4 */ /* 0x0001e40008011000 */
[----:B0-----:R-:W-:Y:S05]  /*4bb0*/  @P3 BRA `(.L_x_105) ;  /* 0xfffffffc00483947 */ /* 0x001fea000383ffff */
.L_x_101:
[----:B------:R-:W-:Y:S05]  /*4bc0*/  BSYNC B1 ;  /* 0x0000000000017941 */ /* 0x000fea0003800000 */
.L_x_100:
[----:B------:R-:W-:Y:S01]  /*4bd0*/  LOP3.LUT P3, RZ, R13, 0xff, RZ, 0xc0, !PT ;  /* 0x000000ff0dff7812 */ /* 0x000fe2000786c0ff */
[----:B------:R-:W-:Y:S01]  /*4be0*/  IMAD.IADD R12, R3, 0x1, R12 ;  /* 0x00000001030c7824 */ /* 0x000fe200078e020c */
[----:B------:R-:W-:Y:S01]  /*4bf0*/  IADD3 R16, P4, R16, UR20, RZ ;  /* 0x0000001410107c10 */ /* 0x000fe2000ff9e0ff */
[----:B------:R-:W-:Y:S01]  /*4c00*/  ULDC.64 UR4, c[0x0][0x650] ;  /* 0x0001940000047ab9 */ /* 0x000fe20000000a00 */
[----:B------:R-:W-:Y:S01]  /*4c10*/  BSSY B1, `(.L_x_106) ;  /* 0x000006a000017945 */ /* 0x000fe20003800000 */
[----:B------:R-:W-:Y:S01]  /*4c20*/  IMAD.MOV.U32 R9, RZ, RZ, -0x1 ;  /* 0xffffffffff097424 */ /* 0x000fe200078e00ff */
[----:B------:R-:W-:Y:S01]  /*4c30*/  ISETP.GT.U32.AND P1, PT, R12, 0x2, PT ;  /* 0x000000020c00780c */ /* 0x000fe20003f24070 */
[----:B------:R-:W-:Y:S01]  /*4c40*/  IMAD.MOV.U32 R8, RZ, RZ, -0x1 ;  /* 0xffffffffff087424 */ /* 0x000fe200078e00ff */
[----:B------:R-:W-:Y:S02]  /*4c50*/  IADD3.X R17, R17, UR13, RZ, P4, !PT ;  /* 0x0000000d11117c10 */ /* 0x000fe4000a7fe4ff */
[----:B------:R-:W-:-:S02]  /*4c60*/  ISETP.LT.U32.AND P1, PT, R3, 0x3, P1 ;  /* 0x000000030300780c */ /* 0x000fc40000f21070 */
[----:B------:R-:W-:Y:S01]  /*4c70*/  PRMT R13, RZ, 0x7610, R13 ;  /* 0x00007610ff0d7816 */ /* 0x000fe2000000000d */
[----:B------:R-:W0:Y:S01]  /*4c80*/  @P3 S2R R5, SR_CgaCtaId ;  /* 0x0000000000053919 */ /* 0x000e220000008800 */
[----:B------:R-:W-:-:S04]  /*4c90*/  @P3 MOV R4, 0x400 ;  /* 0x0000040000043802 */ /* 0x000fc80000000f00 */
[----:B0-----:R-:W-:Y:S01]  /*4ca0*/  @P3 LEA R6, R5, R4, 0x18 ;  /* 0x0000000405063211 */ /* 0x001fe200078ec0ff */
[----:B------:R-:W-:-:S03]  /*4cb0*/  IMAD.WIDE.U32 R4, R12, -0x55555555, RZ ;  /* 0xaaaaaaab0c047825 */ /* 0x000fc600078e00ff */
[----:B------:R0:W-:Y:S01]  /*4cc0*/  @P3 SYNCS.ARRIVE.TRANS64.A1T0 RZ, [R6+URZ+0x48], RZ ;  /* 0x000048ff06ff39a7 */ /* 0x0001e2000810003f */
[----:B------:R-:W-:Y:S02]  /*4cd0*/  ISETP.GE.U32.AND P3, PT, R3, 0x3, PT ;  /* 0x000000030300780c */ /* 0x000fe40003f66070 */
[----:B------:R-:W-:Y:S02]  /*4ce0*/  SHF.R.U32.HI R7, RZ, 0x1, R5 ;  /* 0x00000001ff077819 */ /* 0x000fe40000011605 */
[----:B------:R-:W-:Y:S02]  /*4cf0*/  SEL R5, RZ, 0x1, !P1 ;  /* 0x00000001ff057807 */ /* 0x000fe40004800000 */
[----:B------:R-:W-:Y:S01]  /*4d00*/  ISETP.GE.U32.AND P1, PT, R16, UR4, PT ;  /* 0x0000000410007c0c */ /* 0x000fe2000bf26070 */
[----:B------:R-:W-:Y:S01]  /*4d10*/  IMAD R12, R7, -0x3, R12 ;  /* 0xfffffffd070c7824 */ /* 0x000fe200078e020c */
[----:B------:R-:W-:Y:S02]  /*4d20*/  LOP3.LUT R0, R0, R5, RZ, 0x3c, !PT ;  /* 0x0000000500007212 */ /* 0x000fe400078e3cff */
[----:B------:R-:W-:-:S02]  /*4d30*/  ISETP.GE.U32.AND.EX P1, PT, R17, UR5, PT, P1 ;  /* 0x0000000511007c0c */ /* 0x000fc4000bf26110 */
[----:B------:R-:W-:Y:S02]  /*4d40*/  PRMT R4, RZ, 0x7610, R4 ;  /* 0x00007610ff047816 */ /* 0x000fe40000000004 */
[----:B------:R-:W-:Y:S01]  /*4d50*/  @P3 LOP3.LUT R0, R0, 0x1, R7, 0x78, !PT ;  /* 0x0000000100003812 */ /* 0x000fe200078e7807 */
[----:B------:R-:W-:-:S08]  /*4d60*/  IMAD.MOV.U32 R7, RZ, RZ, -0x1 ;  /* 0xffffffffff077424 */ /* 0x000fd000078e00ff */
[----:B0-----:R-:W-:Y:S05]  /*4d70*/  @P1 BRA `(.L_x_107) ;  /* 0x00000004004c1947 */ /* 0x001fea0003800000 */
[----:B------:R-:W-:Y:S01]  /*4d80*/  ULDC.64 UR4, c[0x0][0x628] ;  /* 0x00018a0000047ab9 */ /* 0x000fe20000000a00 */
[----:B------:R-:W0:Y:S01]  /*4d90*/  S2R R15, SR_CTAID.X ;  /* 0x00000000000f7919 */ /* 0x000e220000002500 */
[----:B------:R-:W-:Y:S01]  /*4da0*/  ISETP.NE.U32.AND P1, PT, RZ, UR4, PT ;  /* 0x00000004ff007c0c */ /* 0x000fe2000bf25070 */
[----:B------:R-:W-:Y:S01]  /*4db0*/  ULDC UR7, c[0x0][0x630] ;  /* 0x00018c0000077ab9 */ /* 0x000fe20000000800 */
[----:B------:R-:W-:Y:S01]  /*4dc0*/  IMAD.MOV.U32 R4, RZ, RZ, R16 ;  /* 0x000000ffff047224 */ /* 0x000fe200078e0010 */
[----:B------:R-:W1:Y:S01]  /*4dd0*/  S2R R14, SR_CTAID.Y ;  /* 0x00000000000e7919 */ /* 0x000e620000002600 */
[----:B------:R-:W-:Y:S01]  /*4de0*/  ISETP.NE.AND.EX P1, PT, RZ, UR5, PT, P1 ;  /* 0x00000005ff007c0c */ /* 0x000fe2000bf25310 */
[----:B------:R-:W-:-:S12]  /*4df0*/  IMAD.MOV.U32 R5, RZ, RZ, R17 ;  /* 0x000000ffff057224 */ /* 0x000fd800078e0011 */
[----:B------:R-:W-:Y:S05]  /*4e00*/  @!P1 BRA `(.L_x_108) ;  /* 0x0000000000289947 */ /* 0x000fea0003800000 */
[----:B------:R-:W-:Y:S02]  /*4e10*/  ULDC UR6, c[0x0][0x634] ;  /* 0x00018d0000067ab9 */ /* 0x000fe40000000800 */
[----:B------:R-:W-:-:S04]  /*4e20*/  IADD3 R9, P1, R16, UR6, RZ ;  /* 0x0000000610097c10 */ /* 0x000fc8000ff3e0ff */
[----:B------:R-:W-:-:S05]  /*4e30*/  IADD3.X R21, RZ, R17, RZ, P1, !PT ;  /* 0x00000011ff157210 */ /* 0x000fca0000ffe4ff */
[----:B------:R-:W-:-:S04]  /*4e40*/  IMAD.WIDE.U32 R6, R21, UR4, RZ ;  /* 0x0000000415067c25 */ /* 0x000fc8000f8e00ff */
[----:B------:R-:W-:-:S04]  /*4e50*/  IMAD.WIDE.U32 R6, P1, R9, UR5, R6 ;  /* 0x0000000509067c25 */ /* 0x000fc8000f820006 */
[----:B------:R-:W-:-:S04]  /*4e60*/  IMAD.WIDE.U32 R8, R9, UR4, RZ ;  /* 0x0000000409087c25 */ /* 0x000fc8000f8e00ff */
[----:B------:R-:W-:Y:S01]  /*4e70*/  IMAD.X R5, RZ, RZ, RZ, P1 ;  /* 0x000000ffff057224 */ /* 0x000fe200008e06ff */
[----:B------:R-:W-:Y:S01]  /*4e80*/  IADD3 RZ, P1, R9, R6, RZ ;  /* 0x0000000609ff7210 */ /* 0x000fe20007f3e0ff */
[----:B------:R-:W-:-:S04]  /*4e90*/  IMAD.MOV.U32 R4, RZ, RZ, R7 ;  /* 0x000000ffff047224 */ /* 0x000fc800078e0007 */
[----:B------:R-:W-:-:S08]  /*4ea0*/  IMAD.WIDE.U32.X R4, R21, UR5, R4, P1 ;  /* 0x0000000515047c25 */ /* 0x000fd000088e0404 */
.L_x_108:
[--C-:B------:R-:W-:Y:S01]  /*4eb0*/  SHF.R.U64 R8, R4, UR7, R5.reuse ;  /* 0x0000000704087c19 */ /* 0x100fe20008001205 */
[----:B------:R-:W-:Y:S01]  /*4ec0*/  ULDC.64 UR4, c[0x0][0x620] ;  /* 0x0001880000047ab9 */ /* 0x000fe20000000a00 */
[----:B------:R-:W-:Y:S01]  /*4ed0*/  SHF.R.U32.HI R4, RZ, UR7, R5 ;  /* 0x00000007ff047c19 */ /* 0x000fe20008011605 */
[----:B------:R-:W2:Y:S01]  /*4ee0*/  LDC R24, c[0x0][0x144] ;  /* 0x00005100ff187b82 */ /* 0x000ea20000000800 */
[----:B------:R-:W-:Y:S01]  /*4ef0*/  IADD3 R7, P1, RZ, -R8, RZ ;  /* 0x80000008ff077210 */ /* 0x000fe20007f3e0ff */
[----:B------:R-:W-:Y:S01]  /*4f00*/  ULDC.64 UR8, c[0x0][0x640] ;  /* 0x0001900000087ab9 */ /* 0x000fe20000000a00 */
[----:B0-----:R-:W-:Y:S01]  /*4f10*/  I2FP.F32.U32 R9, R15 ;  /* 0x0000000f00097245 */ /* 0x001fe20000201000 */
[----:B------:R-:W-:Y:S02]  /*4f20*/  ULDC UR6, c[0x0][0x608] ;  /* 0x0001820000067ab9 */ /* 0x000fe40000000800 */
[----:B------:R-:W-:Y:S01]  /*4f30*/  IMAD.X R4, RZ, RZ, ~R4, P1 ;  /* 0x000000ffff047224 */ /* 0x000fe200008e0e04 */
[----:B------:R-:W-:Y:S01]  /*4f40*/  ISETP.NE.U32.AND P1, PT, RZ, UR8, PT ;  /* 0x00000008ff007c0c */ /* 0x000fe2000bf25070 */
[----:B------:R-:W0:Y:S02]  /*4f50*/  LDC R21, c[0x0][0x148] ;  /* 0x00005200ff157b82 */ /* 0x000e240000000800 */
[----:B------:R-:W-:Y:S01]  /*4f60*/  IMAD R6, R4, UR4, RZ ;  /* 0x0000000404067c24 */ /* 0x000fe2000f8e02ff */
[----:B------:R-:W-:Y:S01]  /*4f70*/  ISETP.NE.AND.EX P1, PT, RZ, UR9, PT, P1 ;  /* 0x00000009ff007c0c */ /* 0x000fe2000bf25310 */
[----:B------:R-:W-:Y:S01]  /*4f80*/  IMAD.WIDE.U32 R4, R7, UR4, R16 ;  /* 0x0000000407047c25 */ /* 0x000fe2000f8e0010 */
[----:B------:R-:W-:-:S03]  /*4f90*/  ULDC UR4, c[0x0][0x150] ;  /* 0x0000540000047ab9 */ /* 0x000fc60000000800 */
[----:B------:R-:W-:Y:S02]  /*4fa0*/  IMAD R7, R7, UR5, R6 ;  /* 0x0000000507077c24 */ /* 0x000fe4000f8e0206 */
[----:B------:R-:W-:Y:S01]  /*4fb0*/  FMUL R6, R9, UR4 ;  /* 0x0000000409067c20 */ /* 0x000fe20008400000 */
[----:B------:R-:W-:Y:S01]  /*4fc0*/  ULDC UR4, c[0x0][0x618] ;  /* 0x0001860000047ab9 */ /* 0x000fe20000000800 */
[----:B------:R-:W-:Y:S01]  /*4fd0*/  ULDC UR5, c[0x0][0x154] ;  /* 0x0000550000057ab9 */ /* 0x000fe20000000800 */
[----:B------:R-:W-:-:S03]  /*4fe0*/  IMAD.IADD R5, R5, 0x1, R7 ;  /* 0x0000000105057824 */ /* 0x000fc600078e0207 */
[----:B------:R-:W3:Y:S02]  /*4ff0*/  F2I.U32.TRUNC.NTZ R6, R6 ;  /* 0x0000000600067305 */ /* 0x000ee4000020f000 */
[----:B------:R-:W-:Y:S02]  /*5000*/  SHF.R.U64 R9, R4, UR4, R5 ;  /* 0x0000000404097c19 */ /* 0x000fe40008001205 */
[----:B-1----:R-:W-:-:S05]  /*5010*/  I2FP.F32.U32 R4, R14 ;  /* 0x0000000e00047245 */ /* 0x002fca0000201000 */
[----:B------:R-:W-:Y:S01]  /*5020*/  FMUL R22, R4, UR5 ;  /* 0x0000000504167c20 */ /* 0x000fe20008400000 */
[----:B------:R-:W-:Y:S01]  /*5030*/  SHF.R.U32.HI R4, RZ, UR4, R5 ;  /* 0x00000004ff047c19 */ /* 0x000fe20008011605 */
[----:B------:R-:W-:-:S03]  /*5040*/  ULDC UR4, c[0x0][0x658] ;  /* 0x0001960000047ab9 */ /* 0x000fc60000000800 */
[--C-:B------:R-:W-:Y:S01]  /*5050*/  SHF.R.U64 R20, R9, UR6, R4.reuse ;  /* 0x0000000609147c19 */ /* 0x100fe20008001204 */
[----:B------:R-:W1:Y:S01]  /*5060*/  F2I.U32.TRUNC.NTZ R22, R22 ;  /* 0x0000001600167305 */ /* 0x000e62000020f000 */
[----:B------:R-:W-:Y:S01]  /*5070*/  SHF.R.U32.HI R5, RZ, UR6, R4 ;  /* 0x00000006ff057c19 */ /* 0x000fe20008011604 */
[----:B---3--:R-:W-:-:S03]  /*5080*/  IMAD.MOV R6, RZ, RZ, -R6 ;  /* 0x000000ffff067224 */ /* 0x008fc600078e0a06 */
[----:B------:R-:W-:Y:S01]  /*5090*/  SHF.R.U64 R18, R20, UR4, R5 ;  /* 0x0000000414127c19 */ /* 0x000fe20008001205 */
[----:B--2---:R-:W-:Y:S01]  /*50a0*/  IMAD R15, R24, R6, R15 ;  /* 0x00000006180f7224 */ /* 0x004fe200078e020f */
[----:B------:R-:W-:-:S03]  /*50b0*/  SHF.R.U32.HI R23, RZ, UR4, R5 ;  /* 0x00000004ff177c19 */ /* 0x000fc60008011605 */
[----:B------:R-:W-:Y:S02]  /*50c0*/  IMAD.MOV.U32 R4, RZ, RZ, R18 ;  /* 0x000000ffff047224 */ /* 0x000fe400078e0012 */
[----:B------:R-:W-:Y:S01]  /*50d0*/  IMAD.MOV.U32 R5, RZ, RZ, R23 ;  /* 0x000000ffff057224 */ /* 0x000fe200078e0017 */
[----:B-1----:R-:W-:Y:S06]  /*50e0*/  @!P1 BRA `(.L_x_109) ;  /* 0x0000000000289947 */ /* 0x002fec0003800000 */
[----:B------:R-:W-:Y:S02]  /*50f0*/  ULDC UR4, c[0x0][0x64c] ;  /* 0x0001930000047ab9 */ /* 0x000fe40000000800 */
[----:B------:R-:W-:-:S05]  /*5100*/  IADD3 R5, P1, R18, UR4, RZ ;  /* 0x0000000412057c10 */ /* 0x000fca000ff3e0ff */
[----:B------:R-:W-:-:S04]  /*5110*/  IMAD.X R23, RZ, RZ, R23, P1 ;  /* 0x000000ffff177224 */ /* 0x000fc800008e0617 */
[----:B------:R-:W-:-:S04]  /*5120*/  IMAD.WIDE.U32 R6, R23, UR8, RZ ;  /* 0x0000000817067c25 */ /* 0x000fc8000f8e00ff */
[----:B------:R-:W-:-:S04]  /*5130*/  IMAD.WIDE.U32 R6, P1, R5, UR9, R6 ;  /* 0x0000000905067c25 */ /* 0x000fc8000f820006 */
[----:B------:R-:W-:-:S04]  /*5140*/  IMAD.WIDE.U32 R4, R5, UR8, RZ ;  /* 0x0000000805047c25 */ /* 0x000fc8000f8e00ff */
[----:B------:R-:W-:Y:S01]  /*5150*/  IMAD.MOV.U32 R4, RZ, RZ, R7 ;  /* 0x000000ffff047224 */ /* 0x000fe200078e0007 */
[----:B------:R-:W-:Y:S01]  /*5160*/  IADD3 RZ, P3, R5, R6, RZ ;  /* 0x0000000605ff7210 */ /* 0x000fe20007f7e0ff */
[----:B------:R-:W-:-:S04]  /*5170*/  IMAD.X R5, RZ, RZ, RZ, P1 ;  /* 0x000000ffff057224 */ /* 0x000fc800008e06ff */
[----:B------:R-:W-:-:S08]  /*5180*/  IMAD.WIDE.U32.X R4, R23, UR9, R4, P3 ;  /* 0x0000000917047c25 */ /* 0x000fd000098e0404 */
.L_x_109:
[----:B------:R-:W-:Y:S01]  /*5190*/  ISETP.NE.AND P1, PT, R2, 0x1, PT ;  /* 0x000000010200780c */ /* 0x000fe20003f25270 */
[----:B------:R-:W-:Y:S01]  /*51a0*/  ULDC UR4, c[0x0][0x648] ;  /* 0x0001920000047ab9 */ /* 0x000fe20000000800 */
[----:B------:R-:W-:Y:S01]  /*51b0*/  LOP3.LUT R20, R20, UR17, RZ, 0xc0, !PT ;  /* 0x0000001114147c12 */ /* 0x000fe2000f8ec0ff */
[----:B------:R-:W-:Y:S01]  /*51c0*/  IMAD.MOV R22, RZ, RZ, -R22 ;  /* 0x000000ffff167224 */ /* 0x000fe200078e0a16 */
[----:B------:R-:W-:Y:S01]  /*51d0*/  SHF.R.U64 R5, R4, UR4, R5 ;  /* 0x0000000404057c19 */ /* 0x000fe20008001205 */
[----:B------:R-:W-:Y:S01]  /*51e0*/  ULDC UR4, c[0x0][0x638] ;  /* 0x00018e0000047ab9 */ /* 0x000fe20000000800 */
[----:B------:R-:W-:Y:S01]  /*51f0*/  LOP3.LUT R9, R9, UR16, RZ, 0xc0, !PT ;  /* 0x0000001009097c12 */ /* 0x000fe2000f8ec0ff */
[----:B------:R-:W-:Y:S01]  /*5200*/  ULDC UR5, c[0x0][0x610] ;  /* 0x0001840000057ab9 */ /* 0x000fe20000000800 */
[----:B------:R-:W-:Y:S02]  /*5210*/  IMAD.MOV.U32 R4, RZ, RZ, 0x1 ;  /* 0x00000001ff047424 */ /* 0x000fe400078e00ff */
[----:B------:R-:W-:-:S02]  /*5220*/  IMAD.MOV R7, RZ, RZ, -R5 ;  /* 0x000000ffff077224 */ /* 0x000fc400078e0a05 */
[----:B------:R-:W-:Y:S02]  /*5230*/  IMAD R20, R5, UR18, R20 ;  /* 0x0000001205147c24 */ /* 0x000fe4000f8e0214 */
[----:B0-----:R-:W-:Y:S02]  /*5240*/  @P1 IMAD R15, R21, R22, R14 ;  /* 0x00000016150f1224 */ /* 0x001fe400078e020e */
[----:B------:R-:W-:Y:S01]  /*5250*/  IMAD R18, R7, UR4, R18 ;  /* 0x0000000407127c24 */ /* 0x000fe2000f8e0212 */
[----:B------:R-:W-:Y:S01]  /*5260*/  ULDC UR4, c[0x0][0x600] ;  /* 0x0001800000047ab9 */ /* 0x000fe20000000800 */
[----:B------:R-:W-:Y:S02]  /*5270*/  IMAD R15, R20, UR5, R15 ;  /* 0x00000005140f7c24 */ /* 0x000fe4000f8e020f */
[----:B------:R-:W-:-:S05]  /*5280*/  IMAD R18, R18, UR4, R9 ;  /* 0x0000000412127c24 */ /* 0x000fca000f8e0209 */
[----:B------:R-:W-:Y:S02]  /*5290*/  SEL R9, R18, R15, !P1 ;  /* 0x0000000f12097207 */ /* 0x000fe40004800000 */
[----:B------:R-:W-:-:S07]  /*52a0*/  SEL R7, R15, R18, !P1 ;  /* 0x000000120f077207 */ /* 0x000fce0004800000 */
.L_x_107:
[----:B------:R-:W-:Y:S05]  /*52b0*/  BSYNC B1 ;  /* 0x0000000000017941 */ /* 0x000fea0003800000 */
.L_x_106:
[----:B------:R-:W-:-:S13]  /*52c0*/  LOP3.LUT P1, RZ, R4, 0xff, RZ, 0xc0, !PT ;  /* 0x000000ff04ff7812 */ /* 0x000fda000782c0ff */
[----:B------:R-:W-:Y:S05]  /*52d0*/  @P1 BRA `(.L_x_110) ;  /* 0xfffffff4004c1947 */ /* 0x000fea000383ffff */
[----:B------:R-:W-:Y:S05]  /*52e0*/  BSYNC B0 ;  /* 0x0000000000007941 */ /* 0x000fea0003800000 */
.L_x_98:
[----:B------:R-:W-:-:S03]  /*52f0*/  UMOV UR4, 0xffffffff ;  /* 0xffffffff00047882 */ /* 0x000fc60000000000 */
[----:B------:R-:W-:Y:S05]  /*5300*/  BRA.DIV UR4, `(.L_x_111) ;  /* 0x0000000204f47947 */ /* 0x000fea000b800000 */
[----:B------:R-:W-:-:S13]  /*5310*/  ELECT P6, URZ, PT ;  /* 0x00000000003f782f */ /* 0x000fda00038c0000 */
.L_x_124:
[----:B------:R-:W-:Y:S04]  /*5320*/  BSSY B0, `(.L_x_112) ;  /* 0x0000022000007945 */ /* 0x000fe80003800000 */
[----:B------:R-:W-:Y:S05]  /*5330*/  @!P6 BRA `(.L_x_113) ;  /* 0x000000000080e947 */ /* 0x000fea0003800000 */
[----:B------:R-:W-:-:S04]  /*5340*/  LOP3.LUT R19, R19, 0x2, RZ, 0xfc, !PT ;  /* 0x0000000213137812 */ /* 0x000fc800078efcff */
[----:B------:R-:W-:-:S13]  /*5350*/  ISETP.NE.AND P0, PT, R19, 0x3, PT ;  /* 0x000000031300780c */ /* 0x000fda0003f05270 */
[----:B------:R-:W-:Y:S05]  /*5360*/  @!P0 BRA `(.L_x_114) ;  /* 0x0000000000048947 */ /* 0x000fea0003800000 */
[----:B------:R-:W-:Y:S01]  /*5370*/  BPT.TRAP 0x1 ;  /* 0x000000040000795c */ /* 0x000fe20000300000 */
.L_x_114:
[----:B------:R-:W0:Y:S01]  /*5380*/  S2R R3, SR_CgaCtaId ;  /* 0x0000000000037919 */ /* 0x000e220000008800 */
[----:B------:R-:W-:-:S04]  /*5390*/  MOV R2, 0x400 ;  /* 0x0000040000027802 */ /* 0x000fc80000000f00 */
[----:B0-----:R-:W-:Y:S02]  /*53a0*/  LEA R3, R3, R2, 0x18 ;  /* 0x0000000203037211 */ /* 0x001fe400078ec0ff */
[----:B------:R-:W-:-:S03]  /*53b0*/  SHF.L.U32 R2, R0, 0x1f, RZ ;  /* 0x0000001f00027819 */ /* 0x000fc600000006ff */
[----:B------:R-:W-:-:S04]  /*53c0*/  VIADD R3, R3, 0x18 ;  /* 0x0000001803037836 */ /* 0x000fc80000000000 */
[C---:B------:R-:W-:Y:S02]  /*53d0*/  IMAD R7, R12.reuse, 0x8, R3 ;  /* 0x000000080c077824 */ /* 0x040fe400078e0203 */
[----:B------:R-:W-:Y:S02]  /*53e0*/  VIADD R12, R12, 0x1 ;  /* 0x000000010c0c7836 */ /* 0x000fe40000000000 */
[----:B------:R-:W0:Y:S03]  /*53f0*/  SYNCS.PHASECHK.TRANS64.TRYWAIT P0, [R7+URZ], R2 ;  /* 0x00000002070075a7 */ /* 0x000e26000800017f */
[----:B------:R-:W-:-:S04]  /*5400*/  ISETP.NE.AND P1, PT, R12, 0x3, PT ;  /* 0x000000030c00780c */ /* 0x000fc80003f25270 */
[----:B------:R-:W-:Y:S02]  /*5410*/  SEL R5, RZ, 0x1, P1 ;  /* 0x00000001ff057807 */ /* 0x000fe40000800000 */
[----:B------:R-:W-:Y:S02]  /*5420*/  SEL R12, R12, RZ, P1 ;  /* 0x000000ff0c0c7207 */ /* 0x000fe40000800000 */
[----:B------:R-:W-:-:S03]  /*5430*/  LOP3.LUT R5, R0, R5, RZ, 0x3c, !PT ;  /* 0x0000000500057212 */ /* 0x000fc600078e3cff */
[----:B------:R-:W-:Y:S01]  /*5440*/  IMAD R9, R12, 0x8, R3 ;  /* 0x000000080c097824 */ /* 0x000fe200078e0203 */
[----:B------:R-:W-:Y:S01]  /*5450*/  SHF.L.U32 R4, R5, 0x1f, RZ ;  /* 0x0000001f05047819 */ /* 0x000fe200000006ff */
[----:B0-----:R-:W-:Y:S06]  /*5460*/  @!P0 BRA `(.L_x_115) ;  /* 0x0000000000bc8947 */ /* 0x001fec0003800000 */
.L_x_125:
[----:B------:R-:W1:Y:S01]  /*5470*/  SYNCS.PHASECHK.TRANS64.TRYWAIT P0, [R9+URZ], R4 ;  /* 0x00000004090075a7 */ /* 0x000e62000800017f */
[----:B------:R-:W-:-:S05]  /*5480*/  VIADD R0, R12, 0x1 ;  /* 0x000000010c007836 */ /* 0x000fca0000000000 */
[----:B------:R-:W-:-:S04]  /*5490*/  ISETP.NE.AND P1, PT, R0, 0x3, PT ;  /* 0x000000030000780c */ /* 0x000fc80003f25270 */
[----:B0-----:R-:W-:Y:S02]  /*54a0*/  SEL R2, RZ, 0x1, P1 ;  /* 0x00000001ff027807 */ /* 0x001fe40000800000 */
[----:B------:R-:W-:Y:S02]  /*54b0*/  SEL R0, R0, RZ, P1 ;  /* 0x000000ff00007207 */ /* 0x000fe40000800000 */
[----:B------:R-:W-:Y:S01]  /*54c0*/  LOP3.LUT R2, R5, R2, RZ, 0x3c, !PT ;  /* 0x0000000205027212 */ /* 0x000fe200078e3cff */
[----:B-1----:R-:W-:Y:S06]  /*54d0*/  @!P0 BRA `(.L_x_116) ;  /* 0x0000000000b48947 */ /* 0x002fec0003800000 */
.L_x_126:
[----:B------:R-:W-:Y:S01]  /*54e0*/  IMAD R3, R0, 0x8, R3 ;  /* 0x0000000800037824 */ /* 0x000fe200078e0203 */
[----:B------:R-:W-:-:S07]  /*54f0*/  SHF.L.U32 R0, R2, 0x1f, RZ ;  /* 0x0000001f02007819 */ /* 0x000fce00000006ff */
.L_x_117:
[----:B-1----:R1:W2:Y:S02]  /*5500*/  SYNCS.PHASECHK.TRANS64.TRYWAIT P0, [R3+URZ], R0 ;  /* 0x00000000030075a7 */ /* 0x0022a4000800017f */
[----:B--2---:R-:W-:Y:S05]  /*5510*/  @!P0 NANOSLEEP.SYNCS 0x989680 ;  /* 0x009896800000895d */ /* 0x004fea0003900000 */
[----:B------:R-:W2:Y:S02]  /*5520*/  @!P0 SYNCS.PHASECHK.TRANS64 P0, [R3+URZ], R0 ;  /* 0x00000000030085a7 */ /* 0x000ea4000800007f */
[----:B--2---:R-:W-:Y:S05]  /*5530*/  @!P0 BRA `(.L_x_117) ;  /* 0xfffffffc00f08947 */ /* 0x004fea000383ffff */
.L_x_113:
[----:B------:R-:W-:Y:S05]  /*5540*/  BSYNC B0 ;  /* 0x0000000000007941 */ /* 0x000fea0003800000 */
.L_x_112:
[----:B------:R-:W-:Y:S05]  /*5550*/  EXIT ;  /* 0x000000000000794d */ /* 0x000fea0003800000 */
.L_x_17:
[----:B---3--:R3:W4:Y:S02]  /*5560*/  SYNCS.PHASECHK.TRANS64.TRYWAIT P1, [R3+URZ], R0 ;  /* 0x00000000030075a7 */ /* 0x008724000802017f */
[----:B----4-:R-:W-:Y:S05]  /*5570*/  @!P1 NANOSLEEP.SYNCS 0x989680 ;  /* 0x009896800000995d */ /* 0x010fea0003900000 */
[----:B------:R-:W4:Y:S02]  /*5580*/  @!P1 SYNCS.PHASECHK.TRANS64 P1, [R3+URZ], R0 ;  /* 0x00000000030095a7 */ /* 0x000f24000802007f */
[----:B----4-:R-:W-:Y:S05]  /*5590*/  @!P1 BRA `(.L_x_17) ;  /* 0xfffffffc00f09947 */ /* 0x010fea000383ffff */
[----:B------:R-:W-:Y:S05]  /*55a0*/  BRA `(.L_x_16) ;  /* 0xffffffbc00107947 */ /* 0x000fea000383ffff */
.L_x_22:
[----:B-1----:R-:W-:-:S04]  /*55b0*/  IMAD.U32 R4, RZ, RZ, UR8 ;  /* 0x00000008ff047e24 */ /* 0x002fc8000f8e00ff */
[----:B------:R1:W2:Y:S03]  /*55c0*/  SYNCS.PHASECHK.TRANS64.TRYWAIT P1, [R4+URZ], R3 ;  /* 0x00000003040075a7 */ /* 0x0002a6000802017f */
[----:B--2---:R-:W-:Y:S05]  /*55d0*/  @!P1 NANOSLEEP.SYNCS 0x989680 ;  /* 0x009896800000995d */ /* 0x004fea0003900000 */
[----:B------:R-:W2:Y:S02]  /*55e0*/  @!P1 SYNCS.PHASECHK.TRANS64 P1, [R4+URZ], R3 ;  /* 0x00000003040095a7 */ /* 0x000ea4000802007f */
[----:B--2---:R-:W-:Y:S05]  /*55f0*/  @!P1 BRA `(.L_x_22) ;  /* 0xfffffffc00ec9947 */ /* 0x004fea000383ffff */
[----:B------:R-:W-:Y:S05]  /*5600*/  BRA `(.L_x_21) ;  /* 0xffffffbc00f07947 */ /* 0x000fea000383ffff */
.L_x_99:
[----:B------:R-:W-:Y:S01]  /*5610*/  BSSY B1, `(.L_x_118) ;  /* 0x0000006000017945 */ /* 0x000fe20003800000 */
[----:B------:R-:W-:-:S07]  /*5620*/  IMAD.MOV.U32 R15, RZ, RZ, -0x1 ;  /* 0xffffffffff0f7424 */ /* 0x000fce00078e00ff */
[----:B------:R-:W-:Y:S05]  /*5630*/  WARPSYNC.COLLECTIVE R15, `(.L_x_119) ;  /* 0x000000000f0c7348 */ /* 0x000fea0003c00000 */
[----:B------:R-:W-:Y:S02]  /*5640*/  ELECT P6, UR62, PT ;  /* 0x00000000003e782f */ /* 0x000fe400038c0000 */
[----:B------:R-:W-:Y:S01]  /*5650*/  MOV R14, UR62 ;  /* 0x0000003e000e7c02 */ /* 0x000fe20008000f00 */
[----:B------:R-:W-:Y:S10]  /*5660*/  ENDCOLLECTIVE ;  /* 0x000000000000791b */ /* 0x000ff40003800000 */
.L_x_119:
[----:B------:R-:W-:Y:S05]  /*5670*/  BSYNC B1 ;  /* 0x0000000000017941 */ /* 0x000fea0003800000 */
.L_x_118:
[----:B------:R-:W-:Y:S05]  /*5680*/  BRA `(.L_x_120) ;  /* 0xfffffff0006c7947 */ /* 0x000fea000383ffff */
.L_x_102:
[----:B0-----:R0:W1:Y:S02]  /*5690*/  SYNCS.PHASECHK.TRANS64.TRYWAIT P1, [R14+URZ+0x18], R7 ;  /* 0x000018070e0075a7 */ /* 0x001064000802017f */
[----:B-1----:R-:W-:Y:S05]  /*56a0*/  @!P1 NANOSLEEP.SYNCS 0x989680 ;  /* 0x009896800000995d */ /* 0x002fea0003900000 */
[----:B------:R-:W1:Y:S02]  /*56b0*/  @!P1 SYNCS.PHASECHK.TRANS64 P1, [R14+URZ+0x18], R7 ;  /* 0x000018070e0095a7 */ /* 0x000e64000802007f */
[----:B-1----:R-:W-:Y:S05]  /*56c0*/  @!P1 BRA `(.L_x_102) ;  /* 0xfffffffc00f09947 */ /* 0x002fea000383ffff */
[----:B------:R-:W-:Y:S05]  /*56d0*/  BRA `(.L_x_121) ;  /* 0xfffffff000a07947 */ /* 0x000fea000383ffff */
.L_x_111:
[----:B------:R-:W-:Y:S01]  /*56e0*/  BSSY B0, `(.L_x_122) ;  /* 0x0000006000007945 */ /* 0x000fe20003800000 */
[----:B------:R-:W-:-:S07]  /*56f0*/  IMAD.MOV.U32 R15, RZ, RZ, -0x1 ;  /* 0xffffffffff0f7424 */ /* 0x000fce00078e00ff */
[----:B------:R-:W-:Y:S05]  /*5700*/  WARPSYNC.COLLECTIVE R15, `(.L_x_123) ;  /* 0x000000000f0c7348 */ /* 0x000fea0003c00000 */
[----:B------:R-:W-:Y:S02]  /*5710*/  ELECT P6, UR62, PT ;  /* 0x00000000003e782f */ /* 0x000fe400038c0000 */
[----:B------:R-:W-:Y:S01]  /*5720*/  MOV R14, UR62 ;  /* 0x0000003e000e7c02 */ /* 0x000fe20008000f00 */
[----:B------:R-:W-:Y:S10]  /*5730*/  ENDCOLLECTIVE ;  /* 0x000000000000791b */ /* 0x000ff40003800000 */
.L_x_123:
[----:B------:R-:W-:Y:S05]  /*5740*/  BSYNC B0 ;  /* 0x0000000000007941 */ /* 0x000fea0003800000 */
.L_x_122:
[----:B------:R-:W-:Y:S05]  /*5750*/  BRA `(.L_x_124) ;  /* 0xfffffff800f07947 */ /* 0x000fea000383ffff */
.L_x_115:
[----:B0-----:R0:W1:Y:S02]  /*5760*/  SYNCS.PHASECHK.TRANS64.TRYWAIT P0, [R7+URZ], R2 ;  /* 0x00000002070075a7 */ /* 0x001064000800017f */
[----:B-1----:R-:W-:Y:S05]  /*5770*/  @!P0 NANOSLEEP.SYNCS 0x989680 ;  /* 0x009896800000895d */ /* 0x002fea0003900000 */
[----:B------:R-:W1:Y:S02]  /*5780*/  @!P0 SYNCS.PHASECHK.TRANS64 P0, [R7+URZ], R2 ;  /* 0x00000002070085a7 */ /* 0x000e64000800007f */
[----:B-1----:R-:W-:Y:S05]  /*5790*/  @!P0 BRA `(.L_x_115) ;  /* 0xfffffffc00f08947 */ /* 0x002fea000383ffff */
[----:B------:R-:W-:Y:S05]  /*57a0*/  BRA `(.L_x_125) ;  /* 0xfffffffc00307947 */ /* 0x000fea000383ffff */
.L_x_116:
[----:B0-----:R0:W1:Y:S02]  /*57b0*/  SYNCS.PHASECHK.TRANS64.TRYWAIT P0, [R9+URZ], R4 ;  /* 0x00000004090075a7 */ /* 0x001064000800017f */
[----:B-1----:R-:W-:Y:S05]  /*57c0*/  @!P0 NANOSLEEP.SYNCS 0x989680 ;  /* 0x009896800000895d */ /* 0x002fea0003900000 */
[----:B------:R-:W1:Y:S02]  /*57d0*/  @!P0 SYNCS.PHASECHK.TRANS64 P0, [R9+URZ], R4 ;  /* 0x00000004090085a7 */ /* 0x000e64000800007f */
[----:B-1----:R-:W-:Y:S05]  /*57e0*/  @!P0 BRA `(.L_x_116) ;  /* 0xfffffffc00f08947 */ /* 0x002fea000383ffff */
[----:B------:R-:W-:Y:S05]  /*57f0*/  BRA `(.L_x_126) ;  /* 0xfffffffc00387947 */ /* 0x000fea000383ffff */
.L_x_127:
[----:B------:R-:W-:-:S00]  /*5800*/  BRA `(.L_x_127) ;  /* 0xfffffffc00fc7947 */ /* 0x000fc0000383ffff */
[----:B------:R-:W-:-:S00]  /*5810*/  NOP ;  /* 0x0000000000007918 */ /* 0x000fc00000000000 */
        /* <DEDUP_REMOVED lines=14> */
.L_x_128:


//--------------------- .nv.global.init           --------------------------
	.section	.nv.global.init,"aw",@progbits
.nv.global.init:
	.type		$str$22,@object
	.size		$str$22,($str$23 - $str$22)
$str$22:
        /*0000*/ 	.byte	0x6b, 0x5f, 0x74, 0x69, 0x6c, 0x65, 0x5f, 0x63, 0x6f, 0x75, 0x6e, 0x74, 0x20, 0x3e, 0x3d, 0x20
        /*0010*/ 	.byte	0x31, 0x00
	.type		$str$23,@object
	.size		$str$23,(__unnamed_1 - $str$23)
$str$23:
        /*0012*/ 	.byte	0x2f, 0x74, 0x6d, 0x70, 0x2f, 0x63, 0x75, 0x74, 0x6c, 0x61, 0x73, 0x73, 0x5f, 0x73, 0x77, 0x65
        /*0022*/ 	.byte	0x65, 0x70, 0x5f, 0x73, 0x72, 0x63, 0x2f, 0x69, 0x6e, 0x63, 0x6c, 0x75, 0x64, 0x65, 0x2f, 0x63
        /*0032*/ 	.byte	0x75, 0x74, 0x6c, 0x61, 0x73, 0x73, 0x2f, 0x67, 0x65, 0x6d, 0x6d, 0x2f, 0x63, 0x6f, 0x6c, 0x6c
        /*0042*/ 	.byte	0x65, 0x63, 0x74, 0x69, 0x76, 0x65, 0x2f, 0x73, 0x6d, 0x39, 0x30, 0x5f, 0x6d, 0x6d, 0x61, 0x5f
        /*0052*/ 	.byte	0x74, 0x6d, 0x61, 0x5f, 0x67, 0x6d, 0x6d, 0x61, 0x5f, 0x73, 0x73, 0x5f, 0x77, 0x61, 0x72, 0x70
        /*0062*/ 	.byte	0x73, 0x70, 0x65, 0x63, 0x69, 0x61, 0x6c, 0x69, 0x7a, 0x65, 0x64, 0x2e, 0x68, 0x70, 0x70, 0x00
	.type		__unnamed_1,@object
	.size		__unnamed_1,(.L_0 - __unnamed_1)
__unnamed_1:
        /*0072*/ 	.byte	0x76, 0x6f, 0x69, 0x64, 0x20, 0x63, 0x75, 0x74, 0x6c, 0x61, 0x73, 0x73, 0x3a, 0x3a, 0x67, 0x65
        /* <DEDUP_REMOVED lines=175> */
.L_0:


//--------------------- .nv.shared._ZN7cutlass13device_kernelINS_4gemm6kernel13GemmUniversalIN4cute5tupleIJiiiiEEENS1_10collective13CollectiveMmaINS1_34MainloopSm90TmaGmmaWarpSpecializedILi3ENS5_IJNS4_1CILi1EEESB_SB_EEENS1_35KernelTmaWarpSpecializedCooperativeEEENS5_IJNSA_ILi128EEENSA_ILi64EEENSA_ILi32EEEEEEfNS5_IJlSB_lEEEfSJ_NS4_8TiledMMAINS4_8MMA_AtomIJNS4_4SM904GMMA29MMA_64x64x8_F32TF32TF32_SS_TNILNSN_7ScaleInE1ELSP_1EEEEEENS4_6LayoutINS5_IJNSA_ILi2EEESB_SB_EEENS5_IJSB_NSA_ILi0EEESV_EEEEENS5_IJNS4_10UnderscoreESY_SY_EEEEENS4_13SM90_TMA_LOADENS4_14ComposedLayoutINS4_7SwizzleILi3ELi4ELi3EEENS4_18smem_ptr_flag_bitsILi32EEENSS_INS5_IJNSA_ILi8EEESH_EEENS5_IJSH_SB_EEEEEEEvNS4_8identityES11_S1B_vS1C_EENS_8epilogue10collective6detail29Sm90TmaWarpSpecializedAdapterINS1F_15DefaultEpilogueIfSJ_SJ_NS1E_6thread17LinearCombinationIfLi1EffLNS1J_9ScaleType4KindE0ELNS_15FloatRoundStyleE2EfEENS1_15EpilogueDefaultEEEEEvvEEEEvNT_6ParamsE --------------------------
	.section	.nv.shared._ZN7cutlass13device_kernelINS_4gemm6kernel13GemmUniversalIN4cute5tupleIJiiiiEEENS1_10collective13CollectiveMmaINS1_34MainloopSm90TmaGmmaWarpSpecializedILi3ENS5_IJNS4_1CILi1EEESB_SB_EEENS1_35KernelTmaWarpSpecializedCooperativeEEENS5_IJNSA_ILi128EEENSA_ILi64EEENSA_ILi32EEEEEEfNS5_IJlSB_lEEEfSJ_NS4_8TiledMMAINS4_8MMA_AtomIJNS4_4SM904GMMA29MMA_64x64x8_F32TF32TF32_SS_TNILNSN_7ScaleInE1ELSP_1EEEEEENS4_6LayoutINS5_IJNSA_ILi2EEESB_SB_EEENS5_IJSB_NSA_ILi0EEESV_EEEEENS5_IJNS4_10UnderscoreESY_SY_EEEEENS4_13SM90_TMA_LOADENS4_14ComposedLayoutINS4_7SwizzleILi3ELi4ELi3EEENS4_18smem_ptr_flag_bitsILi32EEENSS_INS5_IJNSA_ILi8EEESH_EEENS5_IJSH_SB_EEEEEEEvNS4_8identityES11_S1B_vS1C_EENS_8epilogue10collective6detail29Sm90TmaWarpSpecializedAdapterINS1F_15DefaultEpilogueIfSJ_SJ_NS1E_6thread17LinearCombinationIfLi1EffLNS1J_9ScaleType4KindE0ELNS_15FloatRoundStyleE2EfEENS1_15EpilogueDefaultEEEEEvvEEEEvNT_6ParamsE,"aw",@nobits
	.sectionflags	@""
	.align	16
	.zero		1024


//--------------------- .nv.shared.reserved.0     --------------------------
	.section	.nv.shared.reserved.0,"aw",@nobits
	.weak		__nv_reservedSMEM_offset_0_alias
	.size		__nv_reservedSMEM_offset_0_alias, 0, 0
	.other		__nv_reservedSMEM_offset_0_alias,@"STO_CUDA_RESERVED_SHARED STV_DEFAULT"
__nv_reservedSMEM_offset_0_alias:
	.zero		0


//--------------------- .nv.global                --------------------------
	.section	.nv.global,"aw",@nobits
.nv.global:
	.type		_ZN40_INTERNAL_6ea2b50a_4_k_cu_608c5849_227164cute1_E,@object
	.size		_ZN40_INTERNAL_6ea2b50a_4_k_cu_608c5849_227164cute1_E,(_ZN40_INTERNAL_6ea2b50a_4_k_cu_608c5849_227164cuda3std3__45__cpo6cbeginE - _ZN40_INTERNAL_6ea2b50a_4_k_cu_608c5849_227164cute1_E)
_ZN40_INTERNAL_6ea2b50a_4_k_cu_608c5849_227164cute1_E:
	.zero		1
	.type		_ZN40_INTERNAL_6ea2b50a_4_k_cu_608c5849_227164cuda3std3__45__cpo6cbeginE,@object
	.size		_ZN40_INTERNAL_6ea2b50a_4_k_cu_608c5849_227164cuda3std3__45__cpo6cbeginE,(_ZN40_INTERNAL_6ea2b50a_4_k_cu_608c5849_227164cuda3std3__48in_placeE - _ZN40_INTERNAL_6ea2b50a_4_k_cu_608c5849_227164cuda3std3__45__cpo6cbeginE)
_ZN40_INTERNAL_6ea2b50a_4_k_cu_608c5849_227164cuda3std3__45__cpo6cbeginE:
	.zero		1
	.type		_ZN40_INTERNAL_6ea2b50a_4_k_cu_608c5849_227164cuda3std3__48in_placeE,@object
	.size		_ZN40_INTERNAL_6ea2b50a_4_k_cu_608c5849_227164cuda3std3__48in_placeE,(_ZN40_INTERNAL_6ea2b50a_4_k_cu_608c5849_227164cuda3std6ranges3__45__cpo9iter_moveE - _ZN40_INTERNAL_6ea2b50a_4_k_cu_608c5849_227164cuda3std3__48in_placeE)
_ZN40_INTERNAL_6ea2b50a_4_k_cu_608c5849_227164cuda3std3__48in_placeE:
	.zero		1
	.type		_ZN40_INTERNAL_6ea2b50a_4_k_cu_608c5849_227164cuda3std6ranges3__45__cpo9iter_moveE,@object
	.size		_ZN40_INTERNAL_6ea2b50a_4_k_cu_608c5849_227164cuda3std6ranges3__45__cpo9iter_moveE,(_ZN40_INTERNAL_6ea2b50a_4_k_cu_608c5849_227164cuda3std3__45__cpo5beginE - _ZN40_INTERNAL_6ea2b50a_4_k_cu_608c5849_227164cuda3std6ranges3__45__cpo9iter_moveE)
_ZN40_INTERNAL_6ea2b50a_4_k_cu_608c5849_227164cuda3std6ranges3__45__cpo9iter_moveE:
	.zero		1
	.type		_ZN40_INTERNAL_6ea2b50a_4_k_cu_608c5849_227164cuda3std3__45__cpo5beginE,@object
	.size		_ZN40_INTERNAL_6ea2b50a_4_k_cu_608c5849_227164cuda3std3__45__cpo5beginE,(_ZN40_INTERNAL_6ea2b50a_4_k_cu_608c5849_227164cuda3std3__442_GLOBAL__N__6ea2b50a_4_k_cu_608c5849_227166ignoreE - _ZN40_INTERNAL_6ea2b50a_4_k_cu_608c5849_227164cuda3std3__45__cpo5beginE)
_ZN40_INTERNAL_6ea2b50a_4_k_cu_608c5849_227164cuda3std3__45__cpo5beginE:
	.zero		1
	.type		_ZN40_INTERNAL_6ea2b50a_4_k_cu_608c5849_227164cuda3std3__442_GLOBAL__N__6ea2b50a_4_k_cu_608c5849_227166ignoreE,@object
	.size		_ZN40_INTERNAL_6ea2b50a_4_k_cu_608c5849_227164cuda3std3__442_GLOBAL__N__6ea2b50a_4_k_cu_608c5849_227166ignoreE,(_ZN40_INTERNAL_6ea2b50a_4_k_cu_608c5849_227164cute7productE - _ZN40_INTERNAL_6ea2b50a_4_k_cu_608c5849_227164cuda3std3__442_GLOBAL__N__6ea2b50a_4_k_cu_608c5849_227166ignoreE)
_ZN40_INTERNAL_6ea2b50a_4_k_cu_608c5849_227164cuda3std3__442_GLOBAL__N__6ea2b50a_4_k_cu_608c5849_227166ignoreE:
	.zero		1
	.type		_ZN40_INTERNAL_6ea2b50a_4_k_cu_608c5849_227164cute7productE,@object
	.size		_ZN40_INTERNAL_6ea2b50a_4_k_cu_608c5849_227164cute7productE,(_ZN40_INTERNAL_6ea2b50a_4_k_cu_608c5849_227164cuda3std3__45__cpo3endE - _ZN40_INTERNAL_6ea2b50a_4_k_cu_608c5849_227164cute7productE)
_ZN40_INTERNAL_6ea2b50a_4_k_cu_608c5849_227164cute7productE:
	.zero		1
	.type		_ZN40_INTERNAL_6ea2b50a_4_k_cu_608c5849_227164cuda3std3__45__cpo3endE,@object
	.size		_ZN40_INTERNAL_6ea2b50a_4_k_cu_608c5849_227164cuda3std3__45__cpo3endE,(_ZN40_INTERNAL_6ea2b50a_4_k_cu_608c5849_227164cuda3std3__419piecewise_constructE - _ZN40_INTERNAL_6ea2b50a_4_k_cu_608c5849_227164cuda3std3__45__cpo3endE)
_ZN40_INTERNAL_6ea2b50a_4_k_cu_608c5849_227164cuda3std3__45__cpo3endE:
	.zero		1
	.type		_ZN40_INTERNAL_6ea2b50a_4_k_cu_608c5849_227164cuda3std3__419piecewise_constructE,@object
	.size		_ZN40_INTERNAL_6ea2b50a_4_k_cu_608c5849_227164cuda3std3__419piecewise_constructE,(_ZN40_INTERNAL_6ea2b50a_4_k_cu_608c5849_227164cuda3std3__45__cpo4cendE - _ZN40_INTERNAL_6ea2b50a_4_k_cu_608c5849_227164cuda3std3__419piecewise_constructE)
_ZN40_INTERNAL_6ea2b50a_4_k_cu_608c5849_227164cuda3std3__419piecewise_constructE:
	.zero		1
	.type		_ZN40_INTERNAL_6ea2b50a_4_k_cu_608c5849_227164cuda3std3__45__cpo4cendE,@object
	.size		_ZN40_INTERNAL_6ea2b50a_4_k_cu_608c5849_227164cuda3std3__45__cpo4cendE,(_ZN40_INTERNAL_6ea2b50a_4_k_cu_608c5849_227164cuda3std6ranges3__45__cpo4swapE - _ZN40_INTERNAL_6ea2b50a_4_k_cu_608c5849_227164cuda3std3__45__cpo4cendE)
_ZN40_INTERNAL_6ea2b50a_4_k_cu_608c5849_227164cuda3std3__45__cpo4cendE:
	.zero		1
	.type		_ZN40_INTERNAL_6ea2b50a_4_k_cu_608c5849_227164cuda3std6ranges3__45__cpo4swapE,@object
	.size		_ZN40_INTERNAL_6ea2b50a_4_k_cu_608c5849_227164cuda3std6ranges3__45__cpo4swapE,(.L_8 - _ZN40_INTERNAL_6ea2b50a_4_k_cu_608c5849_227164cuda3std6ranges3__45__cpo4swapE)
_ZN40_INTERNAL_6ea2b50a_4_k_cu_608c5849_227164cuda3std6ranges3__45__cpo4swapE:
	.zero		1
.L_8:


//--------------------- .nv.constant0._ZN7cutlass13device_kernelINS_4gemm6kernel13GemmUniversalIN4cute5tupleIJiiiiEEENS1_10collective13CollectiveMmaINS1_34MainloopSm90TmaGmmaWarpSpecializedILi3ENS5_IJNS4_1CILi1EEESB_SB_EEENS1_35KernelTmaWarpSpecializedCooperativeEEENS5_IJNSA_ILi128EEENSA_ILi64EEENSA_ILi32EEEEEEfNS5_IJlSB_lEEEfSJ_NS4_8TiledMMAINS4_8MMA_AtomIJNS4_4SM904GMMA29MMA_64x64x8_F32TF32TF32_SS_TNILNSN_7ScaleInE1ELSP_1EEEEEENS4_6LayoutINS5_IJNSA_ILi2EEESB_SB_EEENS5_IJSB_NSA_ILi0EEESV_EEEEENS5_IJNS4_10UnderscoreESY_SY_EEEEENS4_13SM90_TMA_LOADENS4_14ComposedLayoutINS4_7SwizzleILi3ELi4ELi3EEENS4_18smem_ptr_flag_bitsILi32EEENSS_INS5_IJNSA_ILi8EEESH_EEENS5_IJSH_SB_EEEEEEEvNS4_8identityES11_S1B_vS1C_EENS_8epilogue10collective6detail29Sm90TmaWarpSpecializedAdapterINS1F_15DefaultEpilogueIfSJ_SJ_NS1E_6thread17LinearCombinationIfLi1EffLNS1J_9ScaleType4KindE0ELNS_15FloatRoundStyleE2EfEENS1_15EpilogueDefaultEEEEEvvEEEEvNT_6ParamsE --------------------------
	.section	.nv.constant0._ZN7cutlass13device_kernelINS_4gemm6kernel13GemmUniversalIN4cute5tupleIJiiiiEEENS1_10collective13CollectiveMmaINS1_34MainloopSm90TmaGmmaWarpSpecializedILi3ENS5_IJNS4_1CILi1EEESB_SB_EEENS1_35KernelTmaWarpSpecializedCooperativeEEENS5_IJNSA_ILi128EEENSA_ILi64EEENSA_ILi32EEEEEEfNS5_IJlSB_lEEEfSJ_NS4_8TiledMMAINS4_8MMA_AtomIJNS4_4SM904GMMA29MMA_64x64x8_F32TF32TF32_SS_TNILNSN_7ScaleInE1ELSP_1EEEEEENS4_6LayoutINS5_IJNSA_ILi2EEESB_SB_EEENS5_IJSB_NSA_ILi0EEESV_EEEEENS5_IJNS4_10UnderscoreESY_SY_EEEEENS4_13SM90_TMA_LOADENS4_14ComposedLayoutINS4_7SwizzleILi3ELi4ELi3EEENS4_18smem_ptr_flag_bitsILi32EEENSS_INS5_IJNSA_ILi8EEESH_EEENS5_IJSH_SB_EEEEEEEvNS4_8identityES11_S1B_vS1C_EENS_8epilogue10collective6detail29Sm90TmaWarpSpecializedAdapterINS1F_15DefaultEpilogueIfSJ_SJ_NS1E_6thread17LinearCombinationIfLi1EffLNS1J_9ScaleType4KindE0ELNS_15FloatRoundStyleE2EfEENS1_15EpilogueDefaultEEEEEvvEEEEvNT_6ParamsE,"a",@progbits
	.sectionflags	@""
	.align	4
.nv.constant0._ZN7cutlass13device_kernelINS_4gemm6kernel13GemmUniversalIN4cute5tupleIJiiiiEEENS1_10collective13CollectiveMmaINS1_34MainloopSm90TmaGmmaWarpSpecializedILi3ENS5_IJNS4_1CILi1EEESB_SB_EEENS1_35KernelTmaWarpSpecializedCooperativeEEENS5_IJNSA_ILi128EEENSA_ILi64EEENSA_ILi32EEEEEEfNS5_IJlSB_lEEEfSJ_NS4_8TiledMMAINS4_8MMA_AtomIJNS4_4SM904GMMA29MMA_64x64x8_F32TF32TF32_SS_TNILNSN_7ScaleInE1ELSP_1EEEEEENS4_6LayoutINS5_IJNSA_ILi2EEESB_SB_EEENS5_IJSB_NSA_ILi0EEESV_EEEEENS5_IJNS4_10UnderscoreESY_SY_EEEEENS4_13SM90_TMA_LOADENS4_14ComposedLayoutINS4_7SwizzleILi3ELi4ELi3EEENS4_18smem_ptr_flag_bitsILi32EEENSS_INS5_IJNSA_ILi8EEESH_EEENS5_IJSH_SB_EEEEEEEvNS4_8identityES11_S1B_vS1C_EENS_8epilogue10collective6detail29Sm90TmaWarpSpecializedAdapterINS1F_15DefaultEpilogueIfSJ_SJ_NS1E_6thread17LinearCombinationIfLi1EffLNS1J_9ScaleType4KindE0ELNS_15FloatRoundStyleE2EfEENS1_15EpilogueDefaultEEEEEvvEEEEvNT_6ParamsE:
	.zero		1664


//--------------------- SYMBOLS --------------------------

	.type		.nv.reservedSmem.offset0,@object
	.size		.nv.reservedSmem.offset0,0x4
	.type		__assertfail,@function
